	.headerflags	@"EF_CUDA_TEXMODE_UNIFIED EF_CUDA_64BIT_ADDRESS EF_CUDA_SM89 EF_CUDA_VIRTUAL_SM(EF_CUDA_SM89)"
	.elftype	@"ET_EXEC"


//--------------------- .nv.info                  --------------------------
	.section	.nv.info,"",@"SHT_CUDA_INFO"
	.align	4


	//----- nvinfo : EIATTR_REGCOUNT
	.align		4
        /*0000*/ 	.byte	0x04, 0x2f
        /*0002*/ 	.short	(.L_1 - .L_0)
	.align		4
.L_0:
        /*0004*/ 	.word	index@(triton__0d1d2d3d4de5de)
        /*0008*/ 	.word	0x00000040


	//----- nvinfo : EIATTR_MAX_STACK_SIZE
	.align		4
.L_1:
        /*000c*/ 	.byte	0x04, 0x23
        /*000e*/ 	.short	(.L_3 - .L_2)
	.align		4
.L_2:
        /*0010*/ 	.word	index@(triton__0d1d2d3d4de5de)
        /*0014*/ 	.word	0x00000000


	//----- nvinfo : EIATTR_MIN_STACK_SIZE
	.align		4
.L_3:
        /*0018*/ 	.byte	0x04, 0x12
        /*001a*/ 	.short	(.L_5 - .L_4)
	.align		4
.L_4:
        /*001c*/ 	.word	index@(triton__0d1d2d3d4de5de)
        /*0020*/ 	.word	0x00000000


	//----- nvinfo : EIATTR_FRAME_SIZE
	.align		4
.L_5:
        /*0024*/ 	.byte	0x04, 0x11
        /*0026*/ 	.short	(.L_7 - .L_6)
	.align		4
.L_6:
        /*0028*/ 	.word	index@(triton__0d1d2d3d4de5de)
        /*002c*/ 	.word	0x00000000
.L_7:


//--------------------- .nv.info.triton__0d1d2d3d4de5de --------------------------
	.section	.nv.info.triton__0d1d2d3d4de5de,"",@"SHT_CUDA_INFO"
	.align	4


	//----- nvinfo : EIATTR_CUDA_API_VERSION
	.align		4
        /*0000*/ 	.byte	0x04, 0x37
        /*0002*/ 	.short	(.L_9 - .L_8)
.L_8:
        /*0004*/ 	.word	0x0000007b


	//----- nvinfo : EIATTR_PARAM_CBANK
	.align		4
.L_9:
        /*0008*/ 	.byte	0x04, 0x0a
        /*000a*/ 	.short	(.L_11 - .L_10)
	.align		4
.L_10:
        /*000c*/ 	.word	index@(.nv.constant0.triton__0d1d2d3d4de5de)
        /*0010*/ 	.short	0x0160
        /*0012*/ 	.short	0x0028


	//----- nvinfo : EIATTR_CBANK_PARAM_SIZE
	.align		4
.L_11:
        /*0014*/ 	.byte	0x03, 0x19
        /*0016*/ 	.short	0x0028


	//----- nvinfo : EIATTR_KPARAM_INFO
	.align		4
        /*0018*/ 	.byte	0x04, 0x17
        /*001a*/ 	.short	(.L_13 - .L_12)
.L_12:
        /*001c*/ 	.word	0x00000000
        /*0020*/ 	.short	0x0005
        /*0022*/ 	.short	0x0024
        /*0024*/ 	.byte	0x00, 0xf0, 0x11, 0x00


	//----- nvinfo : EIATTR_KPARAM_INFO
	.align		4
.L_13:
        /*0028*/ 	.byte	0x04, 0x17
        /*002a*/ 	.short	(.L_15 - .L_14)
.L_14:
        /*002c*/ 	.word	0x00000000
        /*0030*/ 	.short	0x0004
        /*0032*/ 	.short	0x0020
        /*0034*/ 	.byte	0x00, 0xf0, 0x11, 0x00


	//----- nvinfo : EIATTR_KPARAM_INFO
	.align		4
.L_15:
        /*0038*/ 	.byte	0x04, 0x17
        /*003a*/ 	.short	(.L_17 - .L_16)
.L_16:
        /*003c*/ 	.word	0x00000000
        /*0040*/ 	.short	0x0003
        /*0042*/ 	.short	0x0018
        /*0044*/ 	.byte	0x00, 0xf0, 0x21, 0x00


	//----- nvinfo : EIATTR_KPARAM_INFO
	.align		4
.L_17:
        /*0048*/ 	.byte	0x04, 0x17
        /*004a*/ 	.short	(.L_19 - .L_18)
.L_18:
        /*004c*/ 	.word	0x00000000
        /*0050*/ 	.short	0x0002
        /*0052*/ 	.short	0x0010
        /*0054*/ 	.byte	0x00, 0xf0, 0x21, 0x00


	//----- nvinfo : EIATTR_KPARAM_INFO
	.align		4
.L_19:
        /*0058*/ 	.byte	0x04, 0x17
        /*005a*/ 	.short	(.L_21 - .L_20)
.L_20:
        /*005c*/ 	.word	0x00000000
        /*0060*/ 	.short	0x0001
        /*0062*/ 	.short	0x0008
        /*0064*/ 	.byte	0x00, 0xf0, 0x21, 0x00


	//----- nvinfo : EIATTR_KPARAM_INFO
	.align		4
.L_21:
        /*0068*/ 	.byte	0x04, 0x17
        /*006a*/ 	.short	(.L_23 - .L_22)
.L_22:
        /*006c*/ 	.word	0x00000000
        /*0070*/ 	.short	0x0000
        /*0072*/ 	.short	0x0000
        /*0074*/ 	.byte	0x00, 0xf0, 0x21, 0x00


	//----- nvinfo : EIATTR_MAXREG_COUNT
	.align		4
.L_23:
        /*0078*/ 	.byte	0x03, 0x1b
        /*007a*/ 	.short	0x00ff


	//----- nvinfo : EIATTR_EXIT_INSTR_OFFSETS
	.align		4
        /*007c*/ 	.byte	0x04, 0x1c
        /*007e*/ 	.short	(.L_25 - .L_24)


	//   ....[0]....
.L_24:
        /*0080*/ 	.word	0x00002840


	//   ....[1]....
        /*0084*/ 	.word	0x00002900


	//----- nvinfo : EIATTR_MAX_THREADS
	.align		4
.L_25:
        /*0088*/ 	.byte	0x04, 0x05
        /*008a*/ 	.short	(.L_27 - .L_26)
.L_26:
        /*008c*/ 	.word	0x00000080
        /*0090*/ 	.word	0x00000001
        /*0094*/ 	.word	0x00000001
.L_27:


//--------------------- .nv.rel.action            --------------------------
	.section	.nv.rel.action,"",@"SHT_CUDA_RELOCINFO"
	.align	8
	.sectionentsize	8
        /*0000*/ 	.byte	0x73, 0x00, 0x00, 0x00, 0x00, 0x00, 0x00, 0x00, 0x00, 0x00, 0x00, 0x11, 0x25, 0x00, 0x05, 0x36


//--------------------- .nv.constant0.triton__0d1d2d3d4de5de --------------------------
	.section	.nv.constant0.triton__0d1d2d3d4de5de,"a",@progbits
	.align	4
.nv.constant0.triton__0d1d2d3d4de5de:
	.zero		392


//--------------------- .text.triton__0d1d2d3d4de5de --------------------------
	.section	.text.triton__0d1d2d3d4de5de,"ax",@progbits
	.sectionflags	@"SHF_BARRIERS=1"
	.sectioninfo	@"SHI_REGISTERS=64"
	.align	128
        .global         triton__0d1d2d3d4de5de
        .type           triton__0d1d2d3d4de5de,@function
        .size           triton__0d1d2d3d4de5de,(.L_x_1 - triton__0d1d2d3d4de5de)
        .other          triton__0d1d2d3d4de5de,@"STO_CUDA_ENTRY STV_DEFAULT"
triton__0d1d2d3d4de5de:
.text.triton__0d1d2d3d4de5de:
[----:B------:R-:W-:-:S02]  /*0000*/  IMAD.MOV.U32 R1, RZ, RZ, c[0x0][0x28] ;  /* 0x00000a00ff017624 */ /* 0x000fc400078e00ff */
[----:B------:R-:W0:Y:S01]  /*0010*/  S2R R2, SR_TID.X ;  /* 0x0000000000027919 */ /* 0x000e220000002100 */
[----:B------:R-:W-:Y:S01]  /*0020*/  IMAD.MOV.U32 R48, RZ, RZ, 0x2 ;  /* 0x00000002ff307424 */ /* 0x000fe200078e00ff */
[----:B------:R-:W-:Y:S01]  /*0030*/  CS2R R16, SRZ ;  /* 0x0000000000107805 */ /* 0x000fe2000001ff00 */
[----:B------:R-:W-:Y:S01]  /*0040*/  CS2R R18, SRZ ;  /* 0x0000000000127805 */ /* 0x000fe2000001ff00 */
[----:B------:R-:W1:Y:S01]  /*0050*/  S2R R8, SR_CTAID.Y ;  /* 0x0000000000087919 */ /* 0x000e620000002600 */
[----:B------:R-:W-:-:S03]  /*0060*/  ULDC.64 UR4, c[0x0][0x118] ;  /* 0x0000460000047ab9 */ /* 0x000fc60000000a00 */
[----:B------:R-:W2:Y:S01]  /*0070*/  S2R R0, SR_CTAID.X ;  /* 0x0000000000007919 */ /* 0x000ea20000002500 */
[----:B0-----:R-:W-:Y:S01]  /*0080*/  LOP3.LUT R2, R2, 0x7f, RZ, 0xc0, !PT ;  /* 0x0000007f02027812 */ /* 0x001fe200078ec0ff */
[----:B-1----:R-:W-:-:S04]  /*0090*/  IMAD.SHL.U32 R3, R8, 0x400, RZ ;  /* 0x0000040008037824 */ /* 0x002fc800078e00ff */
[----:B------:R-:W-:Y:S01]  /*00a0*/  IMAD R4, R2, 0x8, R3 ;  /* 0x0000000802047824 */ /* 0x000fe200078e0203 */
[----:B--2---:R-:W-:-:S04]  /*00b0*/  ISETP.GE.AND P4, PT, R0, 0x100, PT ;  /* 0x000001000000780c */ /* 0x004fc80003f86270 */
[----:B------:R-:W-:-:S04]  /*00c0*/  SHF.R.S32.HI R5, RZ, 0x1f, R4 ;  /* 0x0000001fff057819 */ /* 0x000fc80000011404 */
[----:B------:R-:W-:-:S04]  /*00d0*/  LEA.HI R5, R5, R4, RZ, 0x9 ;  /* 0x0000000405057211 */ /* 0x000fc800078f48ff */
[C---:B------:R-:W-:Y:S01]  /*00e0*/  LOP3.LUT R7, R5.reuse, 0xfffffe00, RZ, 0xc0, !PT ;  /* 0xfffffe0005077812 */ /* 0x040fe200078ec0ff */
[----:B------:R-:W-:-:S03]  /*00f0*/  IMAD.SHL.U32 R5, R5, 0x200, RZ ;  /* 0x0000020005057824 */ /* 0x000fc600078e00ff */
[----:B------:R-:W-:Y:S02]  /*0100*/  IADD3 R7, R4, -R7, RZ ;  /* 0x8000000704077210 */ /* 0x000fe40007ffe0ff */
[----:B------:R-:W-:-:S03]  /*0110*/  LOP3.LUT R4, R5, 0xfffc0000, RZ, 0xc0, !PT ;  /* 0xfffc000005047812 */ /* 0x000fc600078ec0ff */
[----:B------:R-:W-:-:S04]  /*0120*/  IMAD R5, R0, 0x200, R7 ;  /* 0x0000020000057824 */ /* 0x000fc800078e0207 */
[----:B------:R-:W-:-:S04]  /*0130*/  IMAD.IADD R5, R5, 0x1, R4 ;  /* 0x0000000105057824 */ /* 0x000fc800078e0204 */
[----:B------:R-:W-:-:S05]  /*0140*/  IMAD.WIDE R6, R5, R48, c[0x0][0x160] ;  /* 0x0000580005067625 */ /* 0x000fca00078e0230 */
[----:B------:R0:W2:Y:S01]  /*0150*/  @!P4 LDG.E.EL.128 R16, [R6.64] ;  /* 0x000000040610c981 */ /* 0x0000a2000c2e1d00 */
[----:B------:R-:W-:Y:S01]  /*0160*/  SHF.R.S32.HI R4, RZ, 0x15, R8 ;  /* 0x00000015ff047819 */ /* 0x000fe20000011408 */
[----:B------:R-:W-:Y:S01]  /*0170*/  IMAD.SHL.U32 R50, R2, 0x20, RZ ;  /* 0x0000002002327824 */ /* 0x000fe200078e00ff */
[C-C-:B------:R-:W-:Y:S02]  /*0180*/  LOP3.LUT R15, R3.reuse, 0x100, R2.reuse, 0xfe, !PT ;  /* 0x00000100030f7812 */ /* 0x140fe400078efe02 */
[----:B------:R-:W-:Y:S02]  /*0190*/  SGXT R4, R4, 0x1 ;  /* 0x000000010404781a */ /* 0x000fe40000000200 */
[C---:B------:R-:W-:Y:S02]  /*01a0*/  LOP3.LUT R9, R3.reuse, R2, RZ, 0xfc, !PT ;  /* 0x0000000203097212 */ /* 0x040fe400078efcff */
[----:B------:R-:W-:Y:S02]  /*01b0*/  LOP3.LUT R33, R3, 0x80, R2, 0xfe, !PT ;  /* 0x0000008003217812 */ /* 0x000fe400078efe02 */
[----:B------:R-:W-:-:S02]  /*01c0*/  LEA.HI R11, R4, R15, RZ, 0x9 ;  /* 0x0000000f040b7211 */ /* 0x000fc400078f48ff */
[C---:B------:R-:W-:Y:S02]  /*01d0*/  LEA.HI R8, R4.reuse, R9, RZ, 0x9 ;  /* 0x0000000904087211 */ /* 0x040fe400078f48ff */
[----:B------:R-:W-:Y:S02]  /*01e0*/  LEA.HI R10, R4, R33, RZ, 0x9 ;  /* 0x00000021040a7211 */ /* 0x000fe400078f48ff */
[----:B0-----:R-:W-:Y:S02]  /*01f0*/  LOP3.LUT R6, R11, 0xfffe00, RZ, 0xc0, !PT ;  /* 0x00fffe000b067812 */ /* 0x001fe400078ec0ff */
[----:B------:R-:W-:Y:S02]  /*0200*/  LOP3.LUT R8, R8, 0xfffe00, RZ, 0xc0, !PT ;  /* 0x00fffe0008087812 */ /* 0x000fe400078ec0ff */
[----:B------:R-:W-:Y:S01]  /*0210*/  LOP3.LUT R11, R3, 0x180, R2, 0xfe, !PT ;  /* 0x00000180030b7812 */ /* 0x000fe200078efe02 */
[----:B------:R-:W-:Y:S01]  /*0220*/  IMAD.IADD R15, R15, 0x1, -R6 ;  /* 0x000000010f0f7824 */ /* 0x000fe200078e0a06 */
[----:B------:R-:W-:Y:S01]  /*0230*/  LOP3.LUT R10, R10, 0xfffe00, RZ, 0xc0, !PT ;  /* 0x00fffe000a0a7812 */ /* 0x000fe200078ec0ff */
[----:B------:R-:W-:Y:S01]  /*0240*/  IMAD.IADD R9, R9, 0x1, -R8 ;  /* 0x0000000109097824 */ /* 0x000fe200078e0a08 */
[----:B------:R-:W-:Y:S01]  /*0250*/  LOP3.LUT R7, R3, 0x280, R2, 0xfe, !PT ;  /* 0x0000028003077812 */ /* 0x000fe200078efe02 */
[----:B------:R-:W-:Y:S01]  /*0260*/  IMAD R31, R15, 0x100, R0 ;  /* 0x000001000f1f7824 */ /* 0x000fe200078e0200 */
[----:B------:R-:W-:-:S02]  /*0270*/  LOP3.LUT R13, R3, 0x300, R2, 0xfe, !PT ;  /* 0x00000300030d7812 */ /* 0x000fc400078efe02 */
[----:B------:R-:W-:Y:S02]  /*0280*/  LOP3.LUT R35, R3, 0x380, R2, 0xfe, !PT ;  /* 0x0000038003237812 */ /* 0x000fe400078efe02 */
[C---:B------:R-:W-:Y:S02]  /*0290*/  LEA.HI R6, R4.reuse, R11, RZ, 0x9 ;  /* 0x0000000b04067211 */ /* 0x040fe400078f48ff */
[----:B------:R-:W-:Y:S02]  /*02a0*/  IADD3 R33, R33, -R10, RZ ;  /* 0x8000000a21217210 */ /* 0x000fe40007ffe0ff */
[C---:B------:R-:W-:Y:S02]  /*02b0*/  LEA.HI R8, R4.reuse, R7, RZ, 0x9 ;  /* 0x0000000704087211 */ /* 0x040fe400078f48ff */
[C---:B------:R-:W-:Y:S01]  /*02c0*/  LEA.HI R10, R4.reuse, R13, RZ, 0x9 ;  /* 0x0000000d040a7211 */ /* 0x040fe200078f48ff */
[----:B------:R-:W-:Y:S01]  /*02d0*/  IMAD R29, R33, 0x100, R0 ;  /* 0x00000100211d7824 */ /* 0x000fe200078e0200 */
[----:B------:R-:W-:-:S02]  /*02e0*/  LEA.HI R4, R4, R35, RZ, 0x9 ;  /* 0x0000002304047211 */ /* 0x000fc400078f48ff */
[----:B------:R-:W-:Y:S02]  /*02f0*/  LOP3.LUT R6, R6, 0xfffe00, RZ, 0xc0, !PT ;  /* 0x00fffe0006067812 */ /* 0x000fe400078ec0ff */
[----:B------:R-:W-:Y:S02]  /*0300*/  LOP3.LUT R8, R8, 0xfffe00, RZ, 0xc0, !PT ;  /* 0x00fffe0008087812 */ /* 0x000fe400078ec0ff */
[----:B------:R-:W-:Y:S01]  /*0310*/  LOP3.LUT R10, R10, 0xfffe00, RZ, 0xc0, !PT ;  /* 0x00fffe000a0a7812 */ /* 0x000fe200078ec0ff */
[----:B------:R-:W-:Y:S01]  /*0320*/  IMAD.IADD R11, R11, 0x1, -R6 ;  /* 0x000000010b0b7824 */ /* 0x000fe200078e0a06 */
[----:B------:R-:W-:Y:S01]  /*0330*/  LOP3.LUT R4, R4, 0xfffe00, RZ, 0xc0, !PT ;  /* 0x00fffe0004047812 */ /* 0x000fe200078ec0ff */
[----:B------:R-:W-:Y:S01]  /*0340*/  IMAD.IADD R7, R7, 0x1, -R8 ;  /* 0x0000000107077824 */ /* 0x000fe200078e0a08 */
[----:B------:R-:W-:Y:S02]  /*0350*/  IADD3 R13, R13, -R10, RZ ;  /* 0x8000000a0d0d7210 */ /* 0x000fe40007ffe0ff */
[----:B------:R-:W-:Y:S01]  /*0360*/  PRMT R56, RZ, 0x7610, R56 ;  /* 0x00007610ff387816 */ /* 0x000fe20000000038 */
[----:B------:R-:W-:Y:S01]  /*0370*/  IMAD.IADD R35, R35, 0x1, -R4 ;  /* 0x0000000123237824 */ /* 0x000fe200078e0a04 */
[----:B------:R-:W-:-:S02]  /*0380*/  PRMT R36, RZ, 0x7610, R36 ;  /* 0x00007610ff247816 */ /* 0x000fc40000000024 */
[----:B------:R-:W-:Y:S02]  /*0390*/  PRMT R45, RZ, 0x7610, R45 ;  /* 0x00007610ff2d7816 */ /* 0x000fe4000000002d */
[----:B------:R-:W-:Y:S02]  /*03a0*/  PRMT R30, RZ, 0x7610, R30 ;  /* 0x00007610ff1e7816 */ /* 0x000fe4000000001e */
[----:B------:R-:W-:Y:S02]  /*03b0*/  PRMT R28, RZ, 0x7610, R28 ;  /* 0x00007610ff1c7816 */ /* 0x000fe4000000001c */
[----:B------:R-:W-:Y:S02]  /*03c0*/  PRMT R12, RZ, 0x7610, R12 ;  /* 0x00007610ff0c7816 */ /* 0x000fe4000000000c */
[----:B------:R-:W-:Y:S02]  /*03d0*/  PRMT R8, RZ, 0x7610, R8 ;  /* 0x00007610ff087816 */ /* 0x000fe40000000008 */
[----:B------:R-:W-:-:S02]  /*03e0*/  PRMT R14, RZ, 0x7610, R14 ;  /* 0x00007610ff0e7816 */ /* 0x000fc4000000000e */
[----:B--2---:R-:W-:Y:S01]  /*03f0*/  SHF.R.U32.HI R21, RZ, 0x10, R16 ;  /* 0x00000010ff157819 */ /* 0x004fe20000011610 */
[----:B------:R-:W-:Y:S01]  /*0400*/  STS.U16 [R50], R16 ;  /* 0x0000001032007388 */ /* 0x000fe20000000400 */
[----:B------:R-:W-:Y:S02]  /*0410*/  SHF.R.U32.HI R23, RZ, 0x10, R17 ;  /* 0x00000010ff177819 */ /* 0x000fe40000011611 */
[----:B------:R-:W-:Y:S01]  /*0420*/  SHF.R.U32.HI R25, RZ, 0x10, R18 ;  /* 0x00000010ff197819 */ /* 0x000fe20000011612 */
[----:B------:R0:W-:Y:S01]  /*0430*/  STS.U16 [R50+0x8], R17 ;  /* 0x0000081132007388 */ /* 0x0001e20000000400 */
[----:B------:R-:W-:-:S03]  /*0440*/  SHF.R.U32.HI R27, RZ, 0x10, R19 ;  /* 0x00000010ff1b7819 */ /* 0x000fc60000011613 */
[----:B------:R-:W-:Y:S04]  /*0450*/  STS.U16 [R50+0x10], R18 ;  /* 0x0000101232007388 */ /* 0x000fe80000000400 */
[----:B------:R1:W-:Y:S01]  /*0460*/  STS.U16 [R50+0x18], R19 ;  /* 0x0000181332007388 */ /* 0x0003e20000000400 */
[----:B0-----:R-:W-:-:S03]  /*0470*/  IMAD.WIDE R16, R29, R48, c[0x0][0x168] ;  /* 0x00005a001d107625 */ /* 0x001fc600078e0230 */
[----:B------:R0:W-:Y:S04]  /*0480*/  STS.U16 [R50+0x4], R21 ;  /* 0x0000041532007388 */ /* 0x0001e80000000400 */
[----:B------:R2:W-:Y:S01]  /*0490*/  STS.U16 [R50+0xc], R23 ;  /* 0x00000c1732007388 */ /* 0x0005e20000000400 */
[----:B-1----:R-:W-:-:S03]  /*04a0*/  IMAD.WIDE R18, R31, R48, c[0x0][0x168] ;  /* 0x00005a001f127625 */ /* 0x002fc600078e0230 */
[----:B------:R-:W-:Y:S01]  /*04b0*/  STS.U16 [R50+0x14], R25 ;  /* 0x0000141932007388 */ /* 0x000fe20000000400 */
[----:B0-----:R-:W-:-:S03]  /*04c0*/  IMAD R21, R9, 0x100, R0 ;  /* 0x0000010009157824 */ /* 0x001fc600078e0200 */
[----:B------:R-:W-:Y:S01]  /*04d0*/  STS.U16 [R50+0x1c], R27 ;  /* 0x00001c1b32007388 */ /* 0x000fe20000000400 */
[----:B--2---:R-:W-:Y:S01]  /*04e0*/  LEA R23, R11, R0, 0x8 ;  /* 0x000000000b177211 */ /* 0x004fe200078e40ff */
[--C-:B------:R-:W-:Y:S02]  /*04f0*/  IMAD R29, R35, 0x100, R0.reuse ;  /* 0x00000100231d7824 */ /* 0x100fe400078e0200 */
[----:B------:R-:W-:Y:S06]  /*0500*/  BAR.SYNC 0x0 ;  /* 0x0000000000007b1d */ /* 0x000fec0000000000 */
[--C-:B------:R-:W-:Y:S01]  /*0510*/  IMAD R25, R7, 0x100, R0.reuse ;  /* 0x0000010007197824 */ /* 0x100fe200078e0200 */
[----:B------:R0:W2:Y:S01]  /*0520*/  @!P4 LDG.E.EL.U16 R56, [R16.64] ;  /* 0x000000041038c981 */ /* 0x0000a2000c2e1500 */
[----:B------:R-:W-:-:S03]  /*0530*/  IMAD R27, R13, 0x100, R0 ;  /* 0x000001000d1b7824 */ /* 0x000fc600078e0200 */
[----:B------:R1:W3:Y:S01]  /*0540*/  @!P4 LDG.E.EL.U16 R36, [R18.64] ;  /* 0x000000041224c981 */ /* 0x0002e2000c2e1500 */
[----:B------:R-:W-:Y:S02]  /*0550*/  LOP3.LUT R4, R0, 0xffffff80, RZ, 0xc0, !PT ;  /* 0xffffff8000047812 */ /* 0x000fe400078ec0ff */
[----:B------:R-:W-:Y:S01]  /*0560*/  IADD3 R41, R5, 0x20000, RZ ;  /* 0x0002000005297810 */ /* 0x000fe20007ffe0ff */
[----:B------:R-:W-:Y:S01]  /*0570*/  LDS.U16 R31, [R2.X4+0x800] ;  /* 0x00080000021f7984 */ /* 0x000fe20000004400 */
[----:B0-----:R-:W-:-:S04]  /*0580*/  IMAD.WIDE R16, R21, R48, c[0x0][0x168] ;  /* 0x00005a0015107625 */ /* 0x001fc800078e0230 */
[-C--:B-1----:R-:W-:Y:S01]  /*0590*/  IMAD.WIDE R18, R23, R48.reuse, c[0x0][0x168] ;  /* 0x00005a0017127625 */ /* 0x082fe200078e0230 */
[----:B------:R0:W4:Y:S03]  /*05a0*/  @!P4 LDG.E.EL.U16 R45, [R16.64] ;  /* 0x00000004102dc981 */ /* 0x000126000c2e1500 */
[-C--:B------:R-:W-:Y:S01]  /*05b0*/  IMAD.WIDE R20, R25, R48.reuse, c[0x0][0x168] ;  /* 0x00005a0019147625 */ /* 0x080fe200078e0230 */
[----:B------:R1:W5:Y:S03]  /*05c0*/  @!P4 LDG.E.EL.U16 R28, [R18.64] ;  /* 0x00000004121cc981 */ /* 0x000366000c2e1500 */
[-C--:B------:R-:W-:Y:S01]  /*05d0*/  IMAD.WIDE R22, R27, R48.reuse, c[0x0][0x168] ;  /* 0x00005a001b167625 */ /* 0x080fe200078e0230 */
[----:B------:R0:W5:Y:S03]  /*05e0*/  @!P4 LDG.E.EL.U16 R30, [R16.64] ;  /* 0x00000004101ec981 */ /* 0x000166000c2e1500 */
[----:B------:R-:W-:Y:S01]  /*05f0*/  IMAD.WIDE R24, R29, R48, c[0x0][0x168] ;  /* 0x00005a001d187625 */ /* 0x000fe200078e0230 */
[----:B------:R0:W5:Y:S04]  /*0600*/  @!P4 LDG.E.EL.U16 R12, [R20.64] ;  /* 0x00000004140cc981 */ /* 0x000168000c2e1500 */
[----:B------:R-:W5:Y:S04]  /*0610*/  @!P4 LDG.E.EL.U16 R8, [R22.64] ;  /* 0x000000041608c981 */ /* 0x000f68000c2e1500 */
[----:B------:R0:W5:Y:S01]  /*0620*/  @!P4 LDG.E.EL.U16 R14, [R24.64] ;  /* 0x00000004180ec981 */ /* 0x000162000c2e1500 */
[----:B------:R-:W-:-:S02]  /*0630*/  ISETP.NE.AND P2, PT, R4, 0x80, PT ;  /* 0x000000800400780c */ /* 0x000fc40003f45270 */
[C---:B------:R-:W-:Y:S02]  /*0640*/  LOP3.LUT R58, R2.reuse, 0x80, RZ, 0xfc, !PT ;  /* 0x00000080023a7812 */ /* 0x040fe400078efcff */
[C---:B------:R-:W-:Y:S02]  /*0650*/  LOP3.LUT R46, R2.reuse, 0x100, RZ, 0xfc, !PT ;  /* 0x00000100022e7812 */ /* 0x040fe400078efcff */
[C---:B------:R-:W-:Y:S02]  /*0660*/  LOP3.LUT R61, R2.reuse, 0x180, RZ, 0xfc, !PT ;  /* 0x00000180023d7812 */ /* 0x040fe400078efcff */
[C---:B------:R-:W-:Y:S02]  /*0670*/  LOP3.LUT R34, R2.reuse, 0x280, RZ, 0xfc, !PT ;  /* 0x0000028002227812 */ /* 0x040fe400078efcff */
[C---:B------:R-:W-:Y:S02]  /*0680*/  LOP3.LUT R42, R2.reuse, 0x300, RZ, 0xfc, !PT ;  /* 0x00000300022a7812 */ /* 0x040fe400078efcff */
[C---:B------:R-:W-:Y:S01]  /*0690*/  LOP3.LUT R47, R2.reuse, 0x380, RZ, 0xfc, !PT ;  /* 0x00000380022f7812 */ /* 0x040fe200078efcff */
[----:B0-----:R-:W-:Y:S01]  /*06a0*/  IMAD.SHL.U32 R21, R2, 0x2, RZ ;  /* 0x0000000202157824 */ /* 0x001fe200078e00ff */
[----:B------:R-:W-:Y:S01]  /*06b0*/  CS2R R16, SRZ ;  /* 0x0000000000107805 */ /* 0x000fe2000001ff00 */
[----:B-1----:R-:W-:Y:S01]  /*06c0*/  CS2R R18, SRZ ;  /* 0x0000000000127805 */ /* 0x002fe2000001ff00 */
[----:B------:R-:W-:Y:S01]  /*06d0*/  IADD3 R49, R5, -0x10000, RZ ;  /* 0xffff000005317810 */ /* 0x000fe20007ffe0ff */
[----:B------:R-:W-:Y:S01]  /*06e0*/  IMAD.WIDE R40, R41, R48, c[0x0][0x160] ;  /* 0x0000580029287625 */ /* 0x000fe200078e0230 */
[----:B------:R-:W-:Y:S01]  /*06f0*/  LDS.U16 R29, [R2.X4] ;  /* 0x00000000021d7984 */ /* 0x000fe20000004400 */
[----:B------:R-:W-:Y:S01]  /*0700*/  CS2R R24, SRZ ;  /* 0x0000000000187805 */ /* 0x000fe2000001ff00 */
[----:B------:R-:W-:-:S02]  /*0710*/  CS2R R26, SRZ ;  /* 0x00000000001a7805 */ /* 0x000fc4000001ff00 */
[----:B------:R-:W-:Y:S01]  /*0720*/  LDS.U16 R52, [R58.X4] ;  /* 0x000000003a347984 */ /* 0x000fe20000004400 */
[----:B------:R-:W-:-:S03]  /*0730*/  IMAD.WIDE R48, R49, R48, c[0x0][0x160] ;  /* 0x0000580031307625 */ /* 0x000fc600078e0230 */
[----:B------:R-:W-:Y:S04]  /*0740*/  LDS.U16 R37, [R46.X4] ;  /* 0x000000002e257984 */ /* 0x000fe80000004400 */
[----:B------:R-:W-:Y:S04]  /*0750*/  LDS.U16 R38, [R61.X4] ;  /* 0x000000003d267984 */ /* 0x000fe80000004400 */
[----:B------:R-:W-:Y:S04]  /*0760*/  LDS.U16 R10, [R34.X4] ;  /* 0x00000000220a7984 */ /* 0x000fe80000004400 */
[----:B------:R-:W-:Y:S04]  /*0770*/  LDS.U16 R6, [R42.X4] ;  /* 0x000000002a067984 */ /* 0x000fe80000004400 */
[----:B------:R-:W-:Y:S04]  /*0780*/  LDS.U16 R4, [R47.X4] ;  /* 0x000000002f047984 */ /* 0x000fe80000004400 */
[----:B------:R-:W-:Y:S06]  /*0790*/  BAR.SYNC 0x0 ;  /* 0x0000000000007b1d */ /* 0x000fec0000000000 */
[----:B--2---:R-:W-:Y:S04]  /*07a0*/  STS.U16 [R21+0x100], R56 ;  /* 0x0001003815007388 */ /* 0x004fe80000000400 */
[----:B---3--:R-:W-:Y:S04]  /*07b0*/  STS.U16 [R21+0x200], R36 ;  /* 0x0002002415007388 */ /* 0x008fe80000000400 */
[----:B----4-:R-:W-:Y:S04]  /*07c0*/  STS.U16 [R21], R45 ;  /* 0x0000002d15007388 */ /* 0x010fe80000000400 */
[----:B-----5:R-:W-:Y:S04]  /*07d0*/  STS.U16 [R21+0x300], R28 ;  /* 0x0003001c15007388 */ /* 0x020fe80000000400 */
[----:B------:R-:W-:Y:S04]  /*07e0*/  STS.U16 [R21+0x400], R30 ;  /* 0x0004001e15007388 */ /* 0x000fe80000000400 */
[----:B------:R-:W-:Y:S04]  /*07f0*/  STS.U16 [R21+0x500], R12 ;  /* 0x0005000c15007388 */ /* 0x000fe80000000400 */
[----:B------:R-:W-:Y:S04]  /*0800*/  STS.U16 [R21+0x600], R8 ;  /* 0x0006000815007388 */ /* 0x000fe80000000400 */
[----:B------:R-:W-:Y:S04]  /*0810*/  STS.U16 [R21+0x700], R14 ;  /* 0x0007000e15007388 */ /* 0x000fe80000000400 */
[----:B------:R-:W-:Y:S06]  /*0820*/  BAR.SYNC 0x0 ;  /* 0x0000000000007b1d */ /* 0x000fec0000000000 */
[----:B------:R0:W2:Y:S04]  /*0830*/  @!P4 LDG.E.EL.128 R16, [R40.64] ;  /* 0x000000042810c981 */ /* 0x0000a8000c2e1d00 */
[----:B------:R-:W-:Y:S04]  /*0840*/  LDS.128 R20, [R2.X16] ;  /* 0x0000000002147984 */ /* 0x000fe8000000cc00 */
[----:B------:R-:W-:Y:S06]  /*0850*/  BAR.SYNC 0x0 ;  /* 0x0000000000007b1d */ /* 0x000fec0000000000 */
[----:B------:R-:W-:Y:S04]  /*0860*/  STS.U16 [R50], RZ ;  /* 0x000000ff32007388 */ /* 0x000fe80000000400 */
[----:B------:R-:W-:Y:S04]  /*0870*/  STS.U16 [R50+0x4], RZ ;  /* 0x000004ff32007388 */ /* 0x000fe80000000400 */
[----:B------:R-:W-:Y:S04]  /*0880*/  STS.U16 [R50+0x8], RZ ;  /* 0x000008ff32007388 */ /* 0x000fe80000000400 */
[----:B------:R-:W-:Y:S04]  /*0890*/  STS.U16 [R50+0xc], RZ ;  /* 0x00000cff32007388 */ /* 0x000fe80000000400 */
[----:B------:R-:W-:Y:S04]  /*08a0*/  STS.U16 [R50+0x10], RZ ;  /* 0x000010ff32007388 */ /* 0x000fe80000000400 */
[----:B------:R-:W-:Y:S04]  /*08b0*/  STS.U16 [R50+0x14], RZ ;  /* 0x000014ff32007388 */ /* 0x000fe80000000400 */
[----:B------:R-:W-:Y:S04]  /*08c0*/  STS.U16 [R50+0x18], RZ ;  /* 0x000018ff32007388 */ /* 0x000fe80000000400 */
[----:B------:R-:W-:Y:S04]  /*08d0*/  STS.U16 [R50+0x1c], RZ ;  /* 0x00001cff32007388 */ /* 0x000fe80000000400 */
[----:B------:R-:W-:Y:S06]  /*08e0*/  BAR.SYNC 0x0 ;  /* 0x0000000000007b1d */ /* 0x000fec0000000000 */
[----:B------:R1:W3:Y:S04]  /*08f0*/  @!P2 LDG.E.EL.128 R24, [R48.64] ;  /* 0x000000043018a981 */ /* 0x0002e8000c2e1d00 */
[----:B0-----:R0:W-:Y:S01]  /*0900*/  LDS.U16 R41, [R47.X4] ;  /* 0x000000002f297984 */ /* 0x0011e20000004400 */
[----:B------:R-:W-:-:S03]  /*0910*/  PRMT R60, RZ, 0x7610, R60 ;  /* 0x00007610ff3c7816 */ /* 0x000fc6000000003c */
[----:B------:R-:W-:Y:S01]  /*0920*/  LDS.U16 R34, [R34.X4] ;  /* 0x0000000022227984 */ /* 0x000fe20000004400 */
[----:B-1----:R-:W-:Y:S02]  /*0930*/  IADD3 R48, R0, -0x80, RZ ;  /* 0xffffff8000307810 */ /* 0x002fe40007ffe0ff */
[----:B0-----:R-:W-:Y:S01]  /*0940*/  MOV R47, 0x2 ;  /* 0x00000002002f7802 */ /* 0x001fe20000000f00 */
[----:B------:R-:W-:Y:S04]  /*0950*/  LDS.U16 R42, [R42.X4] ;  /* 0x000000002a2a7984 */ /* 0x000fe80000004400 */
[----:B------:R-:W-:Y:S04]  /*0960*/  LDS.U16 R39, [R2.X4] ;  /* 0x0000000002277984 */ /* 0x000fe80000004400 */
[----:B------:R-:W-:Y:S04]  /*0970*/  LDS.U16 R44, [R58.X4] ;  /* 0x000000003a2c7984 */ /* 0x000fe80000004400 */
[----:B------:R-:W-:Y:S04]  /*0980*/  LDS.U16 R32, [R46.X4] ;  /* 0x000000002e207984 */ /* 0x000fe80000004400 */
[----:B------:R-:W-:Y:S04]  /*0990*/  LDS.U16 R43, [R61.X4] ;  /* 0x000000003d2b7984 */ /* 0x000fe80000004400 */
[----:B------:R-:W-:Y:S01]  /*09a0*/  LDS.U16 R40, [R2.X4+0x800] ;  /* 0x0008000002287984 */ /* 0x000fe20000004400 */
[----:B------:R-:W-:-:S03]  /*09b0*/  PRMT R57, RZ, 0x7610, R57 ;  /* 0x00007610ff397816 */ /* 0x000fc60000000039 */
[----:B------:R-:W-:Y:S06]  /*09c0*/  BAR.SYNC 0x0 ;  /* 0x0000000000007b1d */ /* 0x000fec0000000000 */
[----:B---3--:R-:W-:Y:S02]  /*09d0*/  SEL R51, R24, RZ, !P2 ;  /* 0x000000ff18337207 */ /* 0x008fe40005000000 */
[----:B------:R-:W-:Y:S02]  /*09e0*/  SEL R25, R25, RZ, !P2 ;  /* 0x000000ff19197207 */ /* 0x000fe40005000000 */
[----:B------:R-:W-:-:S02]  /*09f0*/  SEL R53, R26, RZ, !P2 ;  /* 0x000000ff1a357207 */ /* 0x000fc40005000000 */
[----:B------:R-:W-:Y:S01]  /*0a00*/  SEL R27, R27, RZ, !P2 ;  /* 0x000000ff1b1b7207 */ /* 0x000fe20005000000 */
[--C-:B------:R-:W-:Y:S01]  /*0a10*/  IMAD R24, R15, 0x100, R48.reuse ;  /* 0x000001000f187824 */ /* 0x100fe200078e0230 */
[----:B------:R-:W-:Y:S01]  /*0a20*/  SHF.R.U32.HI R49, RZ, 0x10, R51 ;  /* 0x00000010ff317819 */ /* 0x000fe20000011633 */
[----:B------:R0:W-:Y:S01]  /*0a30*/  STS.U16 [R50+0x8], R25 ;  /* 0x0000081932007388 */ /* 0x0001e20000000400 */
[----:B------:R-:W-:Y:S02]  /*0a40*/  SHF.R.U32.HI R55, RZ, 0x10, R25 ;  /* 0x00000010ff377819 */ /* 0x000fe40000011619 */
[----:B------:R-:W-:Y:S02]  /*0a50*/  SHF.R.U32.HI R59, RZ, 0x10, R53 ;  /* 0x00000010ff3b7819 */ /* 0x000fe40000011635 */
[----:B------:R-:W-:Y:S01]  /*0a60*/  SHF.R.U32.HI R54, RZ, 0x10, R27 ;  /* 0x00000010ff367819 */ /* 0x000fe2000001161b */
[----:B------:R1:W-:Y:S01]  /*0a70*/  STS.U16 [R50], R51 ;  /* 0x0000003332007388 */ /* 0x0003e20000000400 */
[----:B------:R-:W-:-:S02]  /*0a80*/  IMAD R26, R33, 0x100, R48 ;  /* 0x00000100211a7824 */ /* 0x000fc400078e0230 */
[----:B0-----:R-:W-:Y:S01]  /*0a90*/  IMAD.WIDE R24, R24, R47, c[0x0][0x170] ;  /* 0x00005c0018187625 */ /* 0x001fe200078e022f */
[----:B------:R-:W-:Y:S04]  /*0aa0*/  STS.U16 [R50+0x10], R53 ;  /* 0x0000103532007388 */ /* 0x000fe80000000400 */
[----:B------:R0:W-:Y:S01]  /*0ab0*/  STS.U16 [R50+0x18], R27 ;  /* 0x0000181b32007388 */ /* 0x0001e20000000400 */
[----:B-1----:R-:W-:-:S03]  /*0ac0*/  IMAD R51, R11, 0x100, R48 ;  /* 0x000001000b337824 */ /* 0x002fc600078e0230 */
[----:B------:R-:W-:Y:S04]  /*0ad0*/  STS.U16 [R50+0x4], R49 ;  /* 0x0000043132007388 */ /* 0x000fe80000000400 */
[----:B------:R-:W-:Y:S04]  /*0ae0*/  STS.U16 [R50+0xc], R55 ;  /* 0x00000c3732007388 */ /* 0x000fe80000000400 */
[----:B------:R-:W-:Y:S01]  /*0af0*/  STS.U16 [R50+0x14], R59 ;  /* 0x0000143b32007388 */ /* 0x000fe20000000400 */
[----:B0-----:R-:W-:-:S03]  /*0b00*/  IMAD.WIDE R26, R26, R47, c[0x0][0x170] ;  /* 0x00005c001a1a7625 */ /* 0x001fc600078e022f */
[----:B------:R-:W-:Y:S04]  /*0b10*/  STS.U16 [R50+0x1c], R54 ;  /* 0x00001c3632007388 */ /* 0x000fe80000000400 */
[----:B------:R-:W-:Y:S06]  /*0b20*/  BAR.SYNC 0x0 ;  /* 0x0000000000007b1d */ /* 0x000fec0000000000 */
[----:B------:R0:W3:Y:S01]  /*0b30*/  @!P2 LDG.E.EL.U16 R60, [R24.64] ;  /* 0x00000004183ca981 */ /* 0x0000e2000c2e1500 */
[----:B------:R-:W-:Y:S01]  /*0b40*/  PRMT R59, RZ, 0x7610, R59 ;  /* 0x00007610ff3b7816 */ /* 0x000fe2000000003b */
[----:B------:R-:W-:-:S02]  /*0b50*/  IMAD R54, R7, 0x100, R48 ;  /* 0x0000010007367824 */ /* 0x000fc400078e0230 */
[----:B------:R-:W-:Y:S01]  /*0b60*/  IMAD R53, R35, 0x100, R48 ;  /* 0x0000010023357824 */ /* 0x000fe200078e0230 */
[----:B------:R1:W4:Y:S01]  /*0b70*/  @!P2 LDG.E.EL.U16 R57, [R26.64] ;  /* 0x000000041a39a981 */ /* 0x000322000c2e1500 */
[----:B------:R-:W-:Y:S02]  /*0b80*/  PRMT R49, RZ, 0x7610, R49 ;  /* 0x00007610ff317816 */ /* 0x000fe40000000031 */
[----:B------:R-:W-:Y:S01]  /*0b90*/  PRMT R50, RZ, 0x7610, R50 ;  /* 0x00007610ff327816 */ /* 0x000fe20000000032 */
[----:B------:R-:W5:Y:S01]  /*0ba0*/  LDS.U16 R58, [R58.X4] ;  /* 0x000000003a3a7984 */ /* 0x000f620000004400 */
[----:B0-----:R-:W-:Y:S01]  /*0bb0*/  IMAD.WIDE R24, R51, R47, c[0x0][0x170] ;  /* 0x00005c0033187625 */ /* 0x001fe200078e022f */
[----:B------:R-:W-:-:S03]  /*0bc0*/  LEA R51, R13, R48, 0x8 ;  /* 0x000000300d337211 */ /* 0x000fc600078e40ff */
[-C--:B------:R-:W-:Y:S01]  /*0bd0*/  IMAD.WIDE R54, R54, R47.reuse, c[0x0][0x170] ;  /* 0x00005c0036367625 */ /* 0x080fe200078e022f */
[----:B------:R0:W2:Y:S03]  /*0be0*/  @!P2 LDG.E.EL.U16 R59, [R24.64] ;  /* 0x00000004183ba981 */ /* 0x0000a6000c2e1500 */
[-C--:B-1----:R-:W-:Y:S01]  /*0bf0*/  IMAD.WIDE R26, R51, R47.reuse, c[0x0][0x170] ;  /* 0x00005c00331a7625 */ /* 0x082fe200078e022f */
[----:B------:R-:W-:Y:S01]  /*0c00*/  PRMT R51, RZ, 0x7610, R51 ;  /* 0x00007610ff337816 */ /* 0x000fe20000000033 */
[----:B------:R1:W3:Y:S02]  /*0c10*/  @!P2 LDG.E.EL.U16 R49, [R54.64] ;  /* 0x000000043631a981 */ /* 0x0002e4000c2e1500 */
[----:B------:R-:W-:Y:S02]  /*0c20*/  IMAD R48, R9, 0x100, R48 ;  /* 0x0000010009307824 */ /* 0x000fe400078e0230 */
[----:B------:R1:W3:Y:S01]  /*0c30*/  @!P2 LDG.E.EL.U16 R50, [R26.64] ;  /* 0x000000041a32a981 */ /* 0x0002e2000c2e1500 */
[----:B0-----:R-:W-:Y:S01]  /*0c40*/  IMAD.WIDE R24, R53, R47, c[0x0][0x170] ;  /* 0x00005c0035187625 */ /* 0x001fe200078e022f */
[----:B------:R-:W-:-:S04]  /*0c50*/  PRMT R53, RZ, 0x7610, R53 ;  /* 0x00007610ff357816 */ /* 0x000fc80000000035 */
[----:B------:R0:W3:Y:S01]  /*0c60*/  @!P2 LDG.E.EL.U16 R51, [R24.64] ;  /* 0x000000041833a981 */ /* 0x0000e2000c2e1500 */
[----:B-1----:R-:W-:-:S03]  /*0c70*/  PRMT R54, RZ, 0x7610, R54 ;  /* 0x00007610ff367816 */ /* 0x002fc60000000036 */
[----:B------:R1:W5:Y:S04]  /*0c80*/  LDS.U16 R26, [R46.X4] ;  /* 0x000000002e1a7984 */ /* 0x0003680000004400 */
[----:B------:R1:W2:Y:S01]  /*0c90*/  LDS.U16 R27, [R61.X4] ;  /* 0x000000003d1b7984 */ /* 0x0002a20000004400 */
[----:B0-----:R-:W-:-:S03]  /*0ca0*/  IMAD.WIDE R24, R48, R47, c[0x0][0x170] ;  /* 0x00005c0030187625 */ /* 0x001fc600078e022f */
[----:B------:R-:W0:Y:S04]  /*0cb0*/  LDS.U16 R55, [R2.X4] ;  /* 0x0000000002377984 */ /* 0x000e280000004400 */
[----:B------:R2:W3:Y:S04]  /*0cc0*/  @!P2 LDG.E.EL.U16 R53, [R24.64] ;  /* 0x000000041835a981 */ /* 0x0004e8000c2e1500 */
[----:B------:R2:W3:Y:S01]  /*0cd0*/  @!P2 LDG.E.EL.U16 R54, [R24.64] ;  /* 0x000000041836a981 */ /* 0x0004e2000c2e1500 */
[C---:B-1----:R-:W-:Y:S02]  /*0ce0*/  LOP3.LUT R46, R2.reuse, 0x280, RZ, 0xfc, !PT ;  /* 0x00000280022e7812 */ /* 0x042fe400078efcff */
[----:B------:R-:W-:-:S02]  /*0cf0*/  LOP3.LUT R47, R2, 0x300, RZ, 0xfc, !PT ;  /* 0x00000300022f7812 */ /* 0x000fc400078efcff */
[C---:B------:R-:W-:Y:S01]  /*0d00*/  LOP3.LUT R48, R2.reuse, 0x380, RZ, 0xfc, !PT ;  /* 0x0000038002307812 */ /* 0x040fe200078efcff */
[----:B------:R-:W-:Y:S01]  /*0d10*/  IMAD.SHL.U32 R61, R2, 0x2, RZ ;  /* 0x00000002023d7824 */ /* 0x000fe200078e00ff */
[----:B------:R-:W-:Y:S01]  /*0d20*/  LDS.U16 R46, [R46.X4] ;  /* 0x000000002e2e7984 */ /* 0x000fe20000004400 */
[----:B-----5:R-:W-:-:S03]  /*0d30*/  IMAD.U32 R58, R58, 0x10000, RZ ;  /* 0x000100003a3a7824 */ /* 0x020fc600078e00ff */
[----:B------:R-:W-:Y:S02]  /*0d40*/  LDS.U16 R47, [R47.X4] ;  /* 0x000000002f2f7984 */ /* 0x000fe40000004400 */
[----:B------:R-:W-:Y:S02]  /*0d50*/  LOP3.LUT R58, R58, 0x80000000, RZ, 0x3c, !PT ;  /* 0x800000003a3a7812 */ /* 0x000fe400078e3cff */
[----:B------:R-:W-:Y:S01]  /*0d60*/  LDS.U16 R48, [R48.X4] ;  /* 0x0000000030307984 */ /* 0x000fe20000004400 */
[----:B------:R-:W-:Y:S02]  /*0d70*/  ISETP.GT.AND P1, PT, R0, 0x7f, PT ;  /* 0x0000007f0000780c */ /* 0x000fe40003f24270 */
[----:B------:R-:W-:-:S04]  /*0d80*/  SHF.L.U32 R26, R26, 0x10, RZ ;  /* 0x000000101a1a7819 */ /* 0x000fc800000006ff */
[----:B------:R-:W-:Y:S02]  /*0d90*/  LOP3.LUT R26, R26, 0x80000000, RZ, 0x3c, !PT ;  /* 0x800000001a1a7812 */ /* 0x000fe400078e3cff */
[----:B------:R-:W-:Y:S01]  /*0da0*/  ISETP.GE.AND P3, PT, R0, 0x80, PT ;  /* 0x000000800000780c */ /* 0x000fe20003f66270 */
[----:B------:R-:W-:Y:S01]  /*0db0*/  IMAD.U32 R37, R37, 0x10000, RZ ;  /* 0x0001000025257824 */ /* 0x000fe200078e00ff */
[----:B----4-:R-:W-:Y:S02]  /*0dc0*/  SEL R57, R57, RZ, !P2 ;  /* 0x000000ff39397207 */ /* 0x010fe40005000000 */
[----:B--2---:R-:W-:Y:S02]  /*0dd0*/  SEL R25, R59, RZ, !P2 ;  /* 0x000000ff3b197207 */ /* 0x004fe40005000000 */
[----:B---3--:R-:W-:Y:S02]  /*0de0*/  SEL R24, R60, RZ, !P2 ;  /* 0x000000ff3c187207 */ /* 0x008fe40005000000 */
[----:B------:R-:W-:-:S02]  /*0df0*/  SEL R49, R49, RZ, !P2 ;  /* 0x000000ff31317207 */ /* 0x000fc40005000000 */
[----:B------:R-:W-:Y:S02]  /*0e00*/  SEL R50, R50, RZ, !P2 ;  /* 0x000000ff32327207 */ /* 0x000fe40005000000 */
[----:B------:R-:W-:Y:S02]  /*0e10*/  SEL R59, R53, RZ, !P2 ;  /* 0x000000ff353b7207 */ /* 0x000fe40005000000 */
[----:B------:R-:W-:Y:S02]  /*0e20*/  SEL R53, R54, RZ, !P2 ;  /* 0x000000ff36357207 */ /* 0x000fe40005000000 */
[----:B------:R-:W1:Y:S04]  /*0e30*/  LDS.U16 R54, [R2.X4+0x800] ;  /* 0x0008000002367984 */ /* 0x000e680000004400 */
[----:B------:R-:W-:Y:S06]  /*0e40*/  BAR.SYNC 0x0 ;  /* 0x0000000000007b1d */ /* 0x000fec0000000000 */
[----:B------:R2:W-:Y:S01]  /*0e50*/  STS.U16 [R61+0x100], R57 ;  /* 0x000100393d007388 */ /* 0x0005e20000000400 */
[----:B------:R-:W-:Y:S01]  /*0e60*/  SHF.L.U32 R60, R59, 0x10, RZ ;  /* 0x000000103b3c7819 */ /* 0x000fe200000006ff */
[----:B--2---:R-:W-:-:S02]  /*0e70*/  IMAD.U32 R57, R57, 0x10000, RZ ;  /* 0x0001000039397824 */ /* 0x004fc400078e00ff */
[----:B------:R2:W-:Y:S02]  /*0e80*/  STS.U16 [R61], R59 ;  /* 0x0000003b3d007388 */ /* 0x0005e40000000400 */
[----:B------:R-:W-:Y:S01]  /*0e90*/  FFMA R57, R58, R57, RZ ;  /* 0x000000393a397223 */ /* 0x000fe200000000ff */
[----:B------:R-:W-:Y:S01]  /*0ea0*/  SEL R51, R51, RZ, !P2 ;  /* 0x000000ff33337207 */ /* 0x000fe20005000000 */
[----:B------:R3:W-:Y:S01]  /*0eb0*/  STS.U16 [R61+0x200], R24 ;  /* 0x000200183d007388 */ /* 0x0007e20000000400 */
[----:B--2---:R-:W-:Y:S02]  /*0ec0*/  IMAD.U32 R59, R52, 0x10000, RZ ;  /* 0x00010000343b7824 */ /* 0x004fe400078e00ff */
[----:B------:R-:W-:Y:S01]  /*0ed0*/  FSEL R52, R57, RZ, P1 ;  /* 0x000000ff39347208 */ /* 0x000fe20000800000 */
[----:B------:R-:W-:Y:S02]  /*0ee0*/  IMAD.U32 R57, R24, 0x10000, RZ ;  /* 0x0001000018397824 */ /* 0x000fe400078e00ff */
[----:B---3--:R-:W-:-:S02]  /*0ef0*/  IMAD.U32 R24, R27, 0x10000, RZ ;  /* 0x000100001b187824 */ /* 0x008fc400078e00ff */
[----:B------:R-:W-:Y:S01]  /*0f00*/  FFMA R26, R26, R57, RZ ;  /* 0x000000391a1a7223 */ /* 0x000fe200000000ff */
[----:B------:R2:W-:Y:S02]  /*0f10*/  STS.U16 [R61+0x300], R25 ;  /* 0x000300193d007388 */ /* 0x0005e40000000400 */
[----:B------:R-:W-:Y:S02]  /*0f20*/  LOP3.LUT R24, R24, 0x80000000, RZ, 0x3c, !PT ;  /* 0x8000000018187812 */ /* 0x000fe400078e3cff */
[----:B------:R-:W-:Y:S01]  /*0f30*/  STS.U16 [R61+0x400], R53 ;  /* 0x000400353d007388 */ /* 0x000fe20000000400 */
[----:B------:R-:W-:-:S03]  /*0f40*/  FSEL R26, R26, RZ, P1 ;  /* 0x000000ff1a1a7208 */ /* 0x000fc60000800000 */
[----:B------:R-:W-:Y:S01]  /*0f50*/  STS.U16 [R61+0x500], R49 ;  /* 0x000500313d007388 */ /* 0x000fe20000000400 */
[----:B--2---:R-:W-:-:S03]  /*0f60*/  SHF.L.U32 R25, R25, 0x10, RZ ;  /* 0x0000001019197819 */ /* 0x004fc600000006ff */
[----:B------:R-:W-:Y:S04]  /*0f70*/  STS.U16 [R61+0x600], R50 ;  /* 0x000600323d007388 */ /* 0x000fe80000000400 */
[----:B------:R2:W-:Y:S01]  /*0f80*/  STS.U16 [R61+0x700], R51 ;  /* 0x000700333d007388 */ /* 0x0005e20000000400 */
[----:B------:R-:W-:Y:S01]  /*0f90*/  IMAD.MOV.U32 R57, RZ, RZ, 0x2 ;  /* 0x00000002ff397424 */ /* 0x000fe200078e00ff */
[----:B------:R-:W-:Y:S02]  /*0fa0*/  FFMA R58, R24, R25, RZ ;  /* 0x00000019183a7223 */ /* 0x000fe400000000ff */
[----:B------:R-:W-:Y:S01]  /*0fb0*/  CS2R R24, SRZ ;  /* 0x0000000000187805 */ /* 0x000fe2000001ff00 */
[----:B--2---:R-:W-:Y:S02]  /*0fc0*/  IMAD.U32 R61, R56, 0x10000, RZ ;  /* 0x00010000383d7824 */ /* 0x004fe400078e00ff */
[----:B------:R-:W-:Y:S01]  /*0fd0*/  IMAD.U32 R56, R36, 0x10000, RZ ;  /* 0x0001000024387824 */ /* 0x000fe200078e00ff */
[----:B------:R-:W-:-:S03]  /*0fe0*/  IADD3 R36, R5, 0x10000, RZ ;  /* 0x0001000005247810 */ /* 0x000fc60007ffe0ff */
[----:B------:R-:W-:Y:S02]  /*0ff0*/  FFMA R56, R37, R56, R26 ;  /* 0x0000003825387223 */ /* 0x000fe4000000001a */
[----:B------:R-:W-:Y:S01]  /*1000*/  CS2R R26, SRZ ;  /* 0x00000000001a7805 */ /* 0x000fe2000001ff00 */
[----:B------:R-:W-:Y:S01]  /*1010*/  IMAD.WIDE R36, R36, R57, c[0x0][0x160] ;  /* 0x0000580024247625 */ /* 0x000fe200078e0239 */
[----:B------:R-:W-:Y:S06]  /*1020*/  BAR.SYNC 0x0 ;  /* 0x0000000000007b1d */ /* 0x000fec0000000000 */
[----:B------:R-:W2:Y:S01]  /*1030*/  @!P3 LDG.E.EL.128 R24, [R36.64] ;  /* 0x000000042418b981 */ /* 0x000ea2000c2e1d00 */
[----:B------:R-:W-:Y:S01]  /*1040*/  FFMA R52, R61, R59, R52 ;  /* 0x0000003b3d347223 */ /* 0x000fe20000000034 */
[----:B------:R-:W-:Y:S01]  /*1050*/  FSEL R59, R58, RZ, P1 ;  /* 0x000000ff3a3b7208 */ /* 0x000fe20000800000 */
[----:B------:R-:W-:-:S02]  /*1060*/  IMAD.U32 R28, R28, 0x10000, RZ ;  /* 0x000100001c1c7824 */ /* 0x000fc400078e00ff */
[----:B------:R-:W-:Y:S02]  /*1070*/  IMAD.U32 R38, R38, 0x10000, RZ ;  /* 0x0001000026267824 */ /* 0x000fe400078e00ff */
[----:B0-----:R-:W-:Y:S02]  /*1080*/  IMAD.U32 R55, R55, 0x10000, RZ ;  /* 0x0001000037377824 */ /* 0x001fe400078e00ff */
[----:B------:R-:W-:Y:S01]  /*1090*/  FFMA R38, R38, R28, R59 ;  /* 0x0000001c26267223 */ /* 0x000fe2000000003b */
[----:B-1----:R-:W-:Y:S02]  /*10a0*/  IMAD.U32 R28, R54, 0x10000, RZ ;  /* 0x00010000361c7824 */ /* 0x002fe400078e00ff */
[----:B------:R-:W-:Y:S02]  /*10b0*/  LOP3.LUT R55, R55, 0x80000000, RZ, 0x3c, !PT ;  /* 0x8000000037377812 */ /* 0x000fe400078e3cff */
[----:B------:R-:W-:Y:S02]  /*10c0*/  SHF.L.U32 R53, R53, 0x10, RZ ;  /* 0x0000001035357819 */ /* 0x000fe400000006ff */
[----:B------:R-:W-:Y:S01]  /*10d0*/  LOP3.LUT R28, R28, 0x80000000, RZ, 0x3c, !PT ;  /* 0x800000001c1c7812 */ /* 0x000fe200078e3cff */
[----:B------:R-:W-:Y:S01]  /*10e0*/  FFMA R55, R55, R60, RZ ;  /* 0x0000003c37377223 */ /* 0x000fe200000000ff */
[----:B------:R-:W-:-:S03]  /*10f0*/  IMAD.U32 R54, R45, 0x10000, RZ ;  /* 0x000100002d367824 */ /* 0x000fc600078e00ff */
[----:B------:R-:W-:Y:S01]  /*1100*/  FFMA R28, R28, R53, RZ ;  /* 0x000000351c1c7223 */ /* 0x000fe200000000ff */
[----:B------:R-:W-:Y:S01]  /*1110*/  IMAD.U32 R58, R30, 0x10000, RZ ;  /* 0x000100001e3a7824 */ /* 0x000fe200078e00ff */
[----:B------:R-:W-:Y:S01]  /*1120*/  FSEL R45, R55, RZ, P1 ;  /* 0x000000ff372d7208 */ /* 0x000fe20000800000 */
[----:B------:R-:W-:Y:S02]  /*1130*/  IMAD.U32 R30, R29, 0x10000, RZ ;  /* 0x000100001d1e7824 */ /* 0x000fe400078e00ff */
[----:B------:R-:W-:Y:S01]  /*1140*/  IMAD.U32 R31, R31, 0x10000, RZ ;  /* 0x000100001f1f7824 */ /* 0x000fe200078e00ff */
[----:B------:R-:W-:Y:S01]  /*1150*/  FSEL R28, R28, RZ, P1 ;  /* 0x000000ff1c1c7208 */ /* 0x000fe20000800000 */
[----:B------:R-:W-:Y:S01]  /*1160*/  FFMA R45, R54, R30, R45 ;  /* 0x0000001e362d7223 */ /* 0x000fe2000000002d */
[----:B------:R-:W-:Y:S02]  /*1170*/  IADD3 R59, R0, 0x80, RZ ;  /* 0x00000080003b7810 */ /* 0x000fe40007ffe0ff */
[----:B------:R-:W-:Y:S01]  /*1180*/  SHF.L.U32 R53, R2, 0x5, RZ ;  /* 0x0000000502357819 */ /* 0x000fe200000006ff */
[----:B------:R-:W-:-:S02]  /*1190*/  FFMA R58, R31, R58, R28 ;  /* 0x0000003a1f3a7223 */ /* 0x000fc4000000001c */
[----:B------:R-:W-:Y:S01]  /*11a0*/  LDS.128 R28, [R2.X16] ;  /* 0x00000000021c7984 */ /* 0x000fe2000000cc00 */
[----:B------:R-:W-:-:S03]  /*11b0*/  IMAD R9, R9, 0x100, R59 ;  /* 0x0000010009097824 */ /* 0x000fc600078e023b */
[----:B------:R-:W-:Y:S06]  /*11c0*/  BAR.SYNC 0x0 ;  /* 0x0000000000007b1d */ /* 0x000fec0000000000 */
[----:B--2---:R-:W-:Y:S02]  /*11d0*/  SEL R24, R24, RZ, !P3 ;  /* 0x000000ff18187207 */ /* 0x004fe40005800000 */
[----:B------:R-:W-:Y:S02]  /*11e0*/  SEL R60, R26, RZ, !P3 ;  /* 0x000000ff1a3c7207 */ /* 0x000fe40005800000 */
[----:B------:R-:W-:-:S02]  /*11f0*/  SEL R54, R25, RZ, !P3 ;  /* 0x000000ff19367207 */ /* 0x000fc40005800000 */
[----:B------:R-:W-:Y:S01]  /*1200*/  SEL R25, R27, RZ, !P3 ;  /* 0x000000ff1b197207 */ /* 0x000fe20005800000 */
[----:B------:R-:W-:Y:S01]  /*1210*/  IMAD R26, R33, 0x100, R59 ;  /* 0x00000100211a7824 */ /* 0x000fe200078e023b */
[----:B------:R-:W-:Y:S01]  /*1220*/  SHF.R.U32.HI R55, RZ, 0x10, R24 ;  /* 0x00000010ff377819 */ /* 0x000fe20000011618 */
[----:B------:R0:W-:Y:S01]  /*1230*/  STS.U16 [R53], R24 ;  /* 0x0000001835007388 */ /* 0x0001e20000000400 */
[----:B------:R-:W-:-:S03]  /*1240*/  SHF.R.U32.HI R61, RZ, 0x10, R54 ;  /* 0x00000010ff3d7819 */ /* 0x000fc60000011636 */
[----:B------:R1:W-:Y:S01]  /*1250*/  STS.U16 [R53+0x10], R60 ;  /* 0x0000103c35007388 */ /* 0x0003e20000000400 */
[----:B------:R-:W-:Y:S01]  /*1260*/  PRMT R33, RZ, 0x7610, R33 ;  /* 0x00007610ff217816 */ /* 0x000fe20000000021 */
[----:B------:R-:W-:Y:S02]  /*1270*/  IMAD.WIDE R26, R26, R57, c[0x0][0x170] ;  /* 0x00005c001a1a7625 */ /* 0x000fe400078e0239 */
[----:B------:R2:W-:Y:S01]  /*1280*/  STS.U16 [R53+0x8], R54 ;  /* 0x0000083635007388 */ /* 0x0005e20000000400 */
[----:B0-----:R-:W-:Y:S02]  /*1290*/  SHF.R.U32.HI R24, RZ, 0x10, R25 ;  /* 0x00000010ff187819 */ /* 0x001fe40000011619 */
[----:B-1----:R-:W-:Y:S01]  /*12a0*/  SHF.R.U32.HI R60, RZ, 0x10, R60 ;  /* 0x00000010ff3c7819 */ /* 0x002fe2000001163c */
[----:B------:R-:W-:Y:S01]  /*12b0*/  STS.U16 [R53+0x4], R55 ;  /* 0x0000043735007388 */ /* 0x000fe20000000400 */
[----:B--2---:R-:W-:-:S03]  /*12c0*/  IMAD R54, R15, 0x100, R59 ;  /* 0x000001000f367824 */ /* 0x004fc600078e023b */
[----:B------:R-:W-:Y:S01]  /*12d0*/  STS.U16 [R53+0xc], R61 ;  /* 0x00000c3d35007388 */ /* 0x000fe20000000400 */
[----:B------:R-:W-:-:S03]  /*12e0*/  PRMT R15, RZ, 0x7610, R15 ;  /* 0x00007610ff0f7816 */ /* 0x000fc6000000000f */
[----:B------:R-:W-:Y:S04]  /*12f0*/  STS.U16 [R53+0x18], R25 ;  /* 0x0000181935007388 */ /* 0x000fe80000000400 */
[----:B------:R-:W-:Y:S04]  /*1300*/  STS.U16 [R53+0x14], R60 ;  /* 0x0000143c35007388 */ /* 0x000fe80000000400 */
[----:B------:R-:W-:Y:S04]  /*1310*/  STS.U16 [R53+0x1c], R24 ;  /* 0x00001c1835007388 */ /* 0x000fe80000000400 */
[----:B------:R-:W-:Y:S06]  /*1320*/  BAR.SYNC 0x0 ;  /* 0x0000000000007b1d */ /* 0x000fec0000000000 */
[----:B------:R0:W2:Y:S01]  /*1330*/  @!P3 LDG.E.EL.U16 R33, [R26.64] ;  /* 0x000000041a21b981 */ /* 0x0000a2000c2e1500 */
[----:B------:R-:W-:-:S04]  /*1340*/  IMAD.WIDE R24, R54, R57, c[0x0][0x170] ;  /* 0x00005c0036187625 */ /* 0x000fc800078e0239 */
[----:B------:R-:W-:Y:S01]  /*1350*/  IMAD R54, R11, 0x100, R59 ;  /* 0x000001000b367824 */ /* 0x000fe200078e023b */
[----:B------:R-:W-:Y:S01]  /*1360*/  PRMT R11, RZ, 0x7610, R11 ;  /* 0x00007610ff0b7816 */ /* 0x000fe2000000000b */
[----:B------:R1:W3:Y:S02]  /*1370*/  @!P3 LDG.E.EL.U16 R15, [R24.64] ;  /* 0x00000004180fb981 */ /* 0x0002e4000c2e1500 */
[----:B------:R-:W-:-:S05]  /*1380*/  IMAD.WIDE R54, R54, R57, c[0x0][0x170] ;  /* 0x00005c0036367625 */ /* 0x000fca00078e0239 */
[----:B------:R4:W5:Y:S01]  /*1390*/  @!P3 LDG.E.EL.U16 R11, [R54.64] ;  /* 0x00000004360bb981 */ /* 0x000962000c2e1500 */
[----:B------:R-:W-:Y:S01]  /*13a0*/  IMAD R60, R7, 0x100, R59 ;  /* 0x00000100073c7824 */ /* 0x000fe200078e023b */
[----:B------:R-:W-:-:S03]  /*13b0*/  PRMT R7, RZ, 0x7610, R7 ;  /* 0x00007610ff077816 */ /* 0x000fc60000000007 */
[----:B------:R-:W-:-:S04]  /*13c0*/  IMAD.WIDE R60, R60, R57, c[0x0][0x170] ;  /* 0x00005c003c3c7625 */ /* 0x000fc800078e0239 */
[----:B-1----:R-:W-:Y:S01]  /*13d0*/  IMAD R24, R35, 0x100, R59 ;  /* 0x0000010023187824 */ /* 0x002fe200078e023b */
[----:B------:R1:W5:Y:S01]  /*13e0*/  @!P3 LDG.E.EL.U16 R7, [R60.64] ;  /* 0x000000043c07b981 */ /* 0x000362000c2e1500 */
[----:B------:R-:W-:Y:S02]  /*13f0*/  PRMT R35, RZ, 0x7610, R35 ;  /* 0x00007610ff237816 */ /* 0x000fe40000000023 */
[----:B------:R-:W-:Y:S01]  /*1400*/  IMAD.WIDE R24, R24, R57, c[0x0][0x170] ;  /* 0x00005c0018187625 */ /* 0x000fe200078e0239 */
[----:B0-----:R-:W-:Y:S02]  /*1410*/  LEA R26, R13, R59, 0x8 ;  /* 0x0000003b0d1a7211 */ /* 0x001fe400078e40ff */
[----:B------:R-:W-:Y:S01]  /*1420*/  PRMT R59, RZ, 0x7610, R59 ;  /* 0x00007610ff3b7816 */ /* 0x000fe2000000003b */
[----:B----4-:R-:W-:Y:S01]  /*1430*/  IMAD.WIDE R54, R9, R57, c[0x0][0x170] ;  /* 0x00005c0009367625 */ /* 0x010fe200078e0239 */
[----:B------:R0:W4:Y:S01]  /*1440*/  @!P3 LDG.E.EL.U16 R35, [R24.64] ;  /* 0x000000041823b981 */ /* 0x000122000c2e1500 */
[----:B-1----:R-:W-:-:S02]  /*1450*/  PRMT R60, RZ, 0x7610, R60 ;  /* 0x00007610ff3c7816 */ /* 0x002fc4000000003c */
[----:B------:R-:W-:Y:S01]  /*1460*/  IMAD.WIDE R26, R26, R57, c[0x0][0x170] ;  /* 0x00005c001a1a7625 */ /* 0x000fe200078e0239 */
[----:B------:R-:W-:Y:S01]  /*1470*/  PRMT R61, RZ, 0x7610, R61 ;  /* 0x00007610ff3d7816 */ /* 0x000fe2000000003d */
[----:B------:R-:W4:Y:S04]  /*1480*/  @!P3 LDG.E.EL.U16 R59, [R54.64] ;  /* 0x00000004363bb981 */ /* 0x000f28000c2e1500 */
[----:B------:R1:W4:Y:S04]  /*1490*/  @!P3 LDG.E.EL.U16 R60, [R26.64] ;  /* 0x000000041a3cb981 */ /* 0x000328000c2e1500 */
[----:B------:R-:W4:Y:S01]  /*14a0*/  @!P3 LDG.E.EL.U16 R61, [R54.64] ;  /* 0x00000004363db981 */ /* 0x000f22000c2e1500 */
[----:B0-----:R-:W-:-:S02]  /*14b0*/  LOP3.LUT R24, R2, 0x80, RZ, 0xfc, !PT ;  /* 0x0000008002187812 */ /* 0x001fc400078efcff */
[----:B-1----:R-:W-:-:S04]  /*14c0*/  LOP3.LUT R27, R2, 0x100, RZ, 0xfc, !PT ;  /* 0x00000100021b7812 */ /* 0x002fc800078efcff */
[----:B------:R-:W0:Y:S01]  /*14d0*/  LDS.U16 R24, [R24.X4] ;  /* 0x0000000018187984 */ /* 0x000e220000004400 */
[----:B------:R-:W-:-:S03]  /*14e0*/  LOP3.LUT R26, R2, 0x180, RZ, 0xfc, !PT ;  /* 0x00000180021a7812 */ /* 0x000fc600078efcff */
[----:B------:R0:W1:Y:S04]  /*14f0*/  LDS.U16 R25, [R27.X4] ;  /* 0x000000001b197984 */ /* 0x0000680000004400 */
[----:B------:R-:W1:Y:S01]  /*1500*/  LDS.U16 R26, [R26.X4] ;  /* 0x000000001a1a7984 */ /* 0x000e620000004400 */
[----:B------:R-:W-:Y:S02]  /*1510*/  IMAD.U32 R9, R46, 0x10000, RZ ;  /* 0x000100002e097824 */ /* 0x000fe400078e00ff */
[----:B------:R-:W-:Y:S01]  /*1520*/  IMAD.U32 R13, R47, 0x10000, RZ ;  /* 0x000100002f0d7824 */ /* 0x000fe200078e00ff */
[----:B------:R-:W-:Y:S02]  /*1530*/  SHF.L.U32 R46, R49, 0x10, RZ ;  /* 0x00000010312e7819 */ /* 0x000fe400000006ff */
[----:B------:R-:W-:Y:S01]  /*1540*/  LOP3.LUT R9, R9, 0x80000000, RZ, 0x3c, !PT ;  /* 0x8000000009097812 */ /* 0x000fe200078e3cff */
[----:B------:R-:W-:Y:S01]  /*1550*/  IMAD.U32 R50, R50, 0x10000, RZ ;  /* 0x0001000032327824 */ /* 0x000fe200078e00ff */
[----:B------:R-:W-:-:S03]  /*1560*/  LOP3.LUT R13, R13, 0x80000000, RZ, 0x3c, !PT ;  /* 0x800000000d0d7812 */ /* 0x000fc600078e3cff */
[----:B------:R-:W-:Y:S02]  /*1570*/  FFMA R46, R9, R46, RZ ;  /* 0x0000002e092e7223 */ /* 0x000fe400000000ff */
[----:B------:R-:W-:Y:S01]  /*1580*/  FFMA R13, R13, R50, RZ ;  /* 0x000000320d0d7223 */ /* 0x000fe200000000ff */
[----:B------:R-:W-:Y:S01]  /*1590*/  IMAD.U32 R12, R12, 0x10000, RZ ;  /* 0x000100000c0c7824 */ /* 0x000fe200078e00ff */
[----:B------:R-:W-:Y:S01]  /*15a0*/  SHF.L.U32 R6, R6, 0x10, RZ ;  /* 0x0000001006067819 */ /* 0x000fe200000006ff */
[----:B------:R-:W-:Y:S01]  /*15b0*/  IMAD.U32 R9, R10, 0x10000, RZ ;  /* 0x000100000a097824 */ /* 0x000fe200078e00ff */
[----:B------:R-:W-:Y:S01]  /*15c0*/  FSEL R46, R46, RZ, P1 ;  /* 0x000000ff2e2e7208 */ /* 0x000fe20000800000 */
[----:B------:R-:W-:Y:S01]  /*15d0*/  IMAD.U32 R8, R8, 0x10000, RZ ;  /* 0x0001000008087824 */ /* 0x000fe200078e00ff */
[----:B------:R-:W-:-:S03]  /*15e0*/  FSEL R13, R13, RZ, P1 ;  /* 0x000000ff0d0d7208 */ /* 0x000fc60000800000 */
[----:B------:R-:W-:Y:S01]  /*15f0*/  FFMA R9, R9, R12, R46 ;  /* 0x0000000c09097223 */ /* 0x000fe2000000002e */
[----:B------:R-:W-:Y:S01]  /*1600*/  LOP3.LUT R10, R2, 0x280, RZ, 0xfc, !PT ;  /* 0x00000280020a7812 */ /* 0x000fe200078efcff */
[----:B------:R-:W-:Y:S01]  /*1610*/  FFMA R8, R6, R8, R13 ;  /* 0x0000000806087223 */ /* 0x000fe2000000000d */
[----:B------:R-:W-:Y:S02]  /*1620*/  IMAD.U32 R6, R48, 0x10000, RZ ;  /* 0x0001000030067824 */ /* 0x000fe400078e00ff */
[----:B0-----:R-:W-:-:S03]  /*1630*/  IMAD.U32 R27, R24, 0x10000, RZ ;  /* 0x00010000181b7824 */ /* 0x001fc600078e00ff */
[----:B------:R-:W-:Y:S01]  /*1640*/  LOP3.LUT R6, R6, 0x80000000, RZ, 0x3c, !PT ;  /* 0x8000000006067812 */ /* 0x000fe200078e3cff */
[----:B------:R-:W-:Y:S01]  /*1650*/  IMAD.U32 R51, R51, 0x10000, RZ ;  /* 0x0001000033337824 */ /* 0x000fe200078e00ff */
[----:B------:R-:W0:Y:S01]  /*1660*/  LDS.U16 R10, [R10.X4] ;  /* 0x000000000a0a7984 */ /* 0x000e220000004400 */
[----:B-1----:R-:W-:Y:S02]  /*1670*/  SHF.L.U32 R25, R25, 0x10, RZ ;  /* 0x0000001019197819 */ /* 0x002fe400000006ff */
[----:B------:R-:W-:Y:S01]  /*1680*/  LOP3.LUT R13, R2, 0x380, RZ, 0xfc, !PT ;  /* 0x00000380020d7812 */ /* 0x000fe200078efcff */
[----:B------:R-:W-:Y:S01]  /*1690*/  FFMA R6, R6, R51, RZ ;  /* 0x0000003306067223 */ /* 0x000fe200000000ff */
[----:B------:R-:W-:Y:S01]  /*16a0*/  IMAD.U32 R26, R26, 0x10000, RZ ;  /* 0x000100001a1a7824 */ /* 0x000fe200078e00ff */
[----:B------:R-:W-:Y:S01]  /*16b0*/  LOP3.LUT R12, R2, 0x300, RZ, 0xfc, !PT ;  /* 0x00000300020c7812 */ /* 0x000fe200078efcff */
[----:B------:R-:W-:Y:S01]  /*16c0*/  IMAD.U32 R14, R14, 0x10000, RZ ;  /* 0x000100000e0e7824 */ /* 0x000fe200078e00ff */
[----:B------:R-:W-:Y:S01]  /*16d0*/  SHF.L.U32 R4, R4, 0x10, RZ ;  /* 0x0000001004047819 */ /* 0x000fe200000006ff */
[----:B------:R-:W1:Y:S04]  /*16e0*/  LDS.U16 R13, [R13.X4] ;  /* 0x000000000d0d7984 */ /* 0x000e680000004400 */
[----:B------:R-:W1:Y:S04]  /*16f0*/  LDS.U16 R12, [R12.X4] ;  /* 0x000000000c0c7984 */ /* 0x000e680000004400 */
[----:B------:R-:W1:Y:S01]  /*1700*/  LDS.U16 R24, [R2.X4] ;  /* 0x0000000002187984 */ /* 0x000e620000004400 */
[----:B------:R-:W-:Y:S01]  /*1710*/  IMAD.U32 R41, R41, 0x10000, RZ ;  /* 0x0001000029297824 */ /* 0x000fe200078e00ff */
[----:B------:R-:W-:Y:S01]  /*1720*/  ISETP.GT.AND P0, PT, R0, 0xff, PT ;  /* 0x000000ff0000780c */ /* 0x000fe20003f04270 */
[----:B0-----:R-:W-:Y:S01]  /*1730*/  IMAD.U32 R10, R10, 0x10000, RZ ;  /* 0x000100000a0a7824 */ /* 0x001fe200078e00ff */
[----:B-1----:R-:W-:Y:S01]  /*1740*/  SHF.L.U32 R13, R13, 0x10, RZ ;  /* 0x000000100d0d7819 */ /* 0x002fe200000006ff */
[----:B------:R-:W-:-:S02]  /*1750*/  IMAD.U32 R12, R12, 0x10000, RZ ;  /* 0x000100000c0c7824 */ /* 0x000fc400078e00ff */
[----:B------:R-:W-:Y:S01]  /*1760*/  IMAD.U32 R24, R24, 0x10000, RZ ;  /* 0x0001000018187824 */ /* 0x000fe200078e00ff */
[----:B------:R-:W-:Y:S01]  /*1770*/  FSEL R41, R41, RZ, P0 ;  /* 0x000000ff29297208 */ /* 0x000fe20000000000 */
[----:B------:R-:W-:Y:S01]  /*1780*/  IMAD.U32 R44, R44, 0x10000, RZ ;  /* 0x000100002c2c7824 */ /* 0x000fe200078e00ff */
[----:B------:R-:W-:Y:S01]  /*1790*/  SHF.L.U32 R39, R39, 0x10, RZ ;  /* 0x0000001027277819 */ /* 0x000fe200000006ff */
[----:B------:R-:W-:Y:S02]  /*17a0*/  IMAD.U32 R32, R32, 0x10000, RZ ;  /* 0x0001000020207824 */ /* 0x000fe400078e00ff */
[----:B------:R-:W-:Y:S02]  /*17b0*/  IMAD.U32 R43, R43, 0x10000, RZ ;  /* 0x000100002b2b7824 */ /* 0x000fe400078e00ff */
[----:B------:R-:W-:Y:S02]  /*17c0*/  IMAD.U32 R34, R34, 0x10000, RZ ;  /* 0x0001000022227824 */ /* 0x000fe400078e00ff */
[----:B------:R-:W-:-:S02]  /*17d0*/  IMAD.U32 R42, R42, 0x10000, RZ ;  /* 0x000100002a2a7824 */ /* 0x000fc400078e00ff */
[----:B------:R-:W-:Y:S01]  /*17e0*/  IMAD.U32 R40, R40, 0x10000, RZ ;  /* 0x0001000028287824 */ /* 0x000fe200078e00ff */
[----:B------:R-:W-:Y:S02]  /*17f0*/  FSEL R44, R44, RZ, P0 ;  /* 0x000000ff2c2c7208 */ /* 0x000fe40000000000 */
[----:B------:R-:W-:Y:S02]  /*1800*/  FSEL R32, R32, RZ, P0 ;  /* 0x000000ff20207208 */ /* 0x000fe40000000000 */
[----:B------:R-:W-:Y:S02]  /*1810*/  FSEL R43, R43, RZ, P0 ;  /* 0x000000ff2b2b7208 */ /* 0x000fe40000000000 */
[----:B------:R-:W-:Y:S02]  /*1820*/  FSEL R34, R34, RZ, P0 ;  /* 0x000000ff22227208 */ /* 0x000fe40000000000 */
[----:B------:R-:W-:Y:S02]  /*1830*/  FSEL R42, R42, RZ, P0 ;  /* 0x000000ff2a2a7208 */ /* 0x000fe40000000000 */
[----:B------:R-:W-:-:S02]  /*1840*/  FSEL R39, R39, RZ, P0 ;  /* 0x000000ff27277208 */ /* 0x000fc40000000000 */
[----:B------:R-:W-:Y:S02]  /*1850*/  FSEL R40, R40, RZ, P0 ;  /* 0x000000ff28287208 */ /* 0x000fe40000000000 */
[----:B--2---:R-:W-:-:S05]  /*1860*/  SEL R33, R33, RZ, !P3 ;  /* 0x000000ff21217207 */ /* 0x004fca0005800000 */
[----:B------:R-:W-:Y:S01]  /*1870*/  IMAD.U32 R46, R33, 0x10000, RZ ;  /* 0x00010000212e7824 */ /* 0x000fe200078e00ff */
[----:B---3--:R-:W-:-:S03]  /*1880*/  SEL R15, R15, RZ, !P3 ;  /* 0x000000ff0f0f7207 */ /* 0x008fc60005800000 */
[----:B------:R-:W-:Y:S02]  /*1890*/  FMUL R27, R27, R46 ;  /* 0x0000002e1b1b7220 */ /* 0x000fe40000400000 */
[----:B------:R-:W-:Y:S01]  /*18a0*/  IMAD.U32 R46, R15, 0x10000, RZ ;  /* 0x000100000f2e7824 */ /* 0x000fe200078e00ff */
[----:B-----5:R-:W-:Y:S02]  /*18b0*/  SEL R11, R11, RZ, !P3 ;  /* 0x000000ff0b0b7207 */ /* 0x020fe40005800000 */
[----:B------:R-:W-:Y:S01]  /*18c0*/  FSEL R49, R27, RZ, !P3 ;  /* 0x000000ff1b317208 */ /* 0x000fe20005800000 */
[----:B------:R-:W-:Y:S02]  /*18d0*/  FMUL R25, R25, R46 ;  /* 0x0000002e19197220 */ /* 0x000fe40000400000 */
[----:B------:R-:W-:-:S04]  /*18e0*/  IMAD.U32 R27, R11, 0x10000, RZ ;  /* 0x000100000b1b7824 */ /* 0x000fc800078e00ff */
[----:B------:R-:W-:Y:S01]  /*18f0*/  FMUL R26, R26, R27 ;  /* 0x0000001b1a1a7220 */ /* 0x000fe20000400000 */
[----:B------:R-:W-:Y:S02]  /*1900*/  FSEL R27, R25, RZ, !P3 ;  /* 0x000000ff191b7208 */ /* 0x000fe40005800000 */
[----:B------:R-:W-:-:S05]  /*1910*/  FSEL R25, R6, RZ, P1 ;  /* 0x000000ff06197208 */ /* 0x000fca0000800000 */
[----:B------:R-:W-:Y:S02]  /*1920*/  FFMA R6, R4, R14, R25 ;  /* 0x0000000e04067223 */ /* 0x000fe40000000019 */
[----:B------:R-:W0:Y:S01]  /*1930*/  LDS.U16 R4, [R2.X4+0x800] ;  /* 0x0008000002047984 */ /* 0x000e220000004400 */
[----:B------:R-:W-:Y:S01]  /*1940*/  FADD R47, R56, R27 ;  /* 0x0000001b382f7221 */ /* 0x000fe20000000000 */
[----:B------:R-:W-:Y:S02]  /*1950*/  FSEL R27, R26, RZ, !P3 ;  /* 0x000000ff1a1b7208 */ /* 0x000fe40005800000 */
[----:B------:R-:W-:-:S03]  /*1960*/  SEL R7, R7, RZ, !P3 ;  /* 0x000000ff07077207 */ /* 0x000fc60005800000 */
[----:B------:R-:W-:Y:S02]  /*1970*/  FADD R38, R38, R27 ;  /* 0x0000001b26267221 */ /* 0x000fe40000000000 */
[----:B------:R-:W-:Y:S01]  /*1980*/  IMAD.U32 R27, R7, 0x10000, RZ ;  /* 0x00010000071b7824 */ /* 0x000fe200078e00ff */
[----:B----4-:R-:W-:-:S03]  /*1990*/  SEL R35, R35, RZ, !P3 ;  /* 0x000000ff23237207 */ /* 0x010fc60005800000 */
[----:B------:R-:W-:Y:S01]  /*19a0*/  FMUL R10, R10, R27 ;  /* 0x0000001b0a0a7220 */ /* 0x000fe20000400000 */
[----:B------:R-:W-:Y:S01]  /*19b0*/  SEL R60, R60, RZ, !P3 ;  /* 0x000000ff3c3c7207 */ /* 0x000fe20005800000 */
[----:B------:R-:W-:Y:S01]  /*19c0*/  IMAD.U32 R14, R35, 0x10000, RZ ;  /* 0x00010000230e7824 */ /* 0x000fe200078e00ff */
[----:B------:R-:W-:Y:S02]  /*19d0*/  SEL R59, R59, RZ, !P3 ;  /* 0x000000ff3b3b7207 */ /* 0x000fe40005800000 */
[----:B------:R-:W-:Y:S02]  /*19e0*/  FSEL R10, R10, RZ, !P3 ;  /* 0x000000ff0a0a7208 */ /* 0x000fe40005800000 */
[----:B------:R-:W-:Y:S01]  /*19f0*/  SEL R61, R61, RZ, !P3 ;  /* 0x000000ff3d3d7207 */ /* 0x000fe20005800000 */
[----:B------:R-:W-:Y:S01]  /*1a00*/  FMUL R13, R13, R14 ;  /* 0x0000000e0d0d7220 */ /* 0x000fe20000400000 */
[----:B------:R-:W-:Y:S01]  /*1a10*/  SHF.L.U32 R25, R59, 0x10, RZ ;  /* 0x000000103b197819 */ /* 0x000fe200000006ff */
[----:B------:R-:W-:Y:S01]  /*1a20*/  FADD R27, R9, R10 ;  /* 0x0000000a091b7221 */ /* 0x000fe20000000000 */
[----:B------:R-:W-:-:S02]  /*1a30*/  IMAD.U32 R51, R60, 0x10000, RZ ;  /* 0x000100003c337824 */ /* 0x000fc400078e00ff */
[----:B------:R-:W-:Y:S01]  /*1a40*/  IMAD.U32 R9, R61, 0x10000, RZ ;  /* 0x000100003d097824 */ /* 0x000fe200078e00ff */
[----:B------:R-:W-:Y:S01]  /*1a50*/  FSEL R13, R13, RZ, !P3 ;  /* 0x000000ff0d0d7208 */ /* 0x000fe20005800000 */
[----:B------:R-:W-:Y:S01]  /*1a60*/  FMUL R12, R12, R51 ;  /* 0x000000330c0c7220 */ /* 0x000fe20000400000 */
[----:B------:R-:W-:-:S03]  /*1a70*/  FMUL R24, R24, R25 ;  /* 0x0000001918187220 */ /* 0x000fc60000400000 */
[----:B------:R-:W-:Y:S01]  /*1a80*/  FADD R6, R6, R13 ;  /* 0x0000000d06067221 */ /* 0x000fe20000000000 */
[----:B0-----:R-:W-:-:S04]  /*1a90*/  IMAD.U32 R4, R4, 0x10000, RZ ;  /* 0x0001000004047824 */ /* 0x001fc800078e00ff */
[----:B------:R-:W-:Y:S01]  /*1aa0*/  FMUL R4, R4, R9 ;  /* 0x0000000904047220 */ /* 0x000fe20000400000 */
[----:B------:R-:W-:Y:S02]  /*1ab0*/  FSEL R25, R12, RZ, !P3 ;  /* 0x000000ff0c197208 */ /* 0x000fe40005800000 */
[----:B------:R-:W-:Y:S02]  /*1ac0*/  FSEL R24, R24, RZ, !P3 ;  /* 0x000000ff18187208 */ /* 0x000fe40005800000 */
[----:B------:R-:W-:Y:S01]  /*1ad0*/  FSEL R9, R4, RZ, !P3 ;  /* 0x000000ff04097208 */ /* 0x000fe20005800000 */
[----:B------:R-:W-:Y:S01]  /*1ae0*/  FADD R41, R41, R6 ;  /* 0x0000000629297221 */ /* 0x000fe20000000000 */
[----:B------:R-:W-:Y:S01]  /*1af0*/  IMAD.SHL.U32 R6, R2, 0x2, RZ ;  /* 0x0000000202067824 */ /* 0x000fe200078e00ff */
[----:B------:R-:W-:Y:S01]  /*1b00*/  FADD R49, R52, R49 ;  /* 0x0000003134317221 */ /* 0x000fe20000000000 */
[----:B------:R-:W-:Y:S01]  /*1b10*/  FADD R25, R8, R25 ;  /* 0x0000001908197221 */ /* 0x000fe20000000000 */
[----:B------:R-:W-:Y:S01]  /*1b20*/  FADD R24, R45, R24 ;  /* 0x000000182d187221 */ /* 0x000fe20000000000 */
[----:B------:R-:W-:Y:S01]  /*1b30*/  FADD R9, R58, R9 ;  /* 0x000000093a097221 */ /* 0x000fe20000000000 */
[----:B------:R-:W-:Y:S06]  /*1b40*/  BAR.SYNC 0x0 ;  /* 0x0000000000007b1d */ /* 0x000fec0000000000 */
[----:B------:R-:W-:Y:S01]  /*1b50*/  FADD R49, R44, R49 ;  /* 0x000000312c317221 */ /* 0x000fe20000000000 */
[----:B------:R-:W-:Y:S01]  /*1b60*/  FADD R47, R32, R47 ;  /* 0x0000002f202f7221 */ /* 0x000fe20000000000 */
[----:B------:R-:W-:Y:S01]  /*1b70*/  FADD R43, R43, R38 ;  /* 0x000000262b2b7221 */ /* 0x000fe20000000000 */
[----:B------:R-:W-:Y:S01]  /*1b80*/  FADD R45, R34, R27 ;  /* 0x0000001b222d7221 */ /* 0x000fe20000000000 */
[----:B------:R-:W-:Y:S01]  /*1b90*/  FADD R51, R42, R25 ;  /* 0x000000192a337221 */ /* 0x000fe20000000000 */
[----:B------:R-:W-:Y:S01]  /*1ba0*/  FADD R39, R39, R24 ;  /* 0x0000001827277221 */ /* 0x000fe20000000000 */
[----:B------:R0:W-:Y:S01]  /*1bb0*/  STS.U16 [R6+0x200], R15 ;  /* 0x0002000f06007388 */ /* 0x0001e20000000400 */
[----:B------:R-:W-:Y:S01]  /*1bc0*/  FADD R9, R40, R9 ;  /* 0x0000000928097221 */ /* 0x000fe20000000000 */
[----:B------:R-:W-:-:S02]  /*1bd0*/  CS2R R12, SRZ ;  /* 0x00000000000c7805 */ /* 0x000fc4000001ff00 */
[----:B------:R-:W-:Y:S04]  /*1be0*/  STS.U16 [R6], R59 ;  /* 0x0000003b06007388 */ /* 0x000fe80000000400 */
[----:B------:R-:W-:Y:S01]  /*1bf0*/  STS.U16 [R6+0x100], R33 ;  /* 0x0001002106007388 */ /* 0x000fe20000000400 */
[----:B0-----:R-:W-:-:S03]  /*1c00*/  CS2R R14, SRZ ;  /* 0x00000000000e7805 */ /* 0x001fc6000001ff00 */
[----:B------:R-:W-:Y:S04]  /*1c10*/  STS.U16 [R6+0x300], R11 ;  /* 0x0003000b06007388 */ /* 0x000fe80000000400 */
[----:B------:R-:W-:Y:S04]  /*1c20*/  STS.U16 [R6+0x400], R61 ;  /* 0x0004003d06007388 */ /* 0x000fe80000000400 */
[----:B------:R-:W-:Y:S04]  /*1c30*/  STS.U16 [R6+0x500], R7 ;  /* 0x0005000706007388 */ /* 0x000fe80000000400 */
[----:B------:R-:W-:Y:S04]  /*1c40*/  STS.U16 [R6+0x600], R60 ;  /* 0x0006003c06007388 */ /* 0x000fe80000000400 */
[----:B------:R-:W-:Y:S04]  /*1c50*/  STS.U16 [R6+0x700], R35 ;  /* 0x0007002306007388 */ /* 0x000fe80000000400 */
[----:B------:R-:W-:Y:S06]  /*1c60*/  BAR.SYNC 0x0 ;  /* 0x0000000000007b1d */ /* 0x000fec0000000000 */
[----:B------:R-:W0:Y:S04]  /*1c70*/  LDS.128 R24, [R2.X16] ;  /* 0x0000000002187984 */ /* 0x000e28000000cc00 */
[----:B------:R-:W-:Y:S06]  /*1c80*/  BAR.SYNC 0x0 ;  /* 0x0000000000007b1d */ /* 0x000fec0000000000 */
[----:B------:R-:W-:Y:S04]  /*1c90*/  STS [R2.X4], R39 ;  /* 0x0000002702007388 */ /* 0x000fe80000004800 */
[----:B------:R-:W-:Y:S04]  /*1ca0*/  STS [R2.X4+0x200], R49 ;  /* 0x0002003102007388 */ /* 0x000fe80000004800 */
[----:B------:R-:W-:Y:S04]  /*1cb0*/  STS [R2.X4+0x400], R47 ;  /* 0x0004002f02007388 */ /* 0x000fe80000004800 */
[----:B------:R-:W-:Y:S04]  /*1cc0*/  STS [R2.X4+0x600], R43 ;  /* 0x0006002b02007388 */ /* 0x000fe80000004800 */
[----:B------:R-:W-:Y:S04]  /*1cd0*/  STS [R2.X4+0x800], R9 ;  /* 0x0008000902007388 */ /* 0x000fe80000004800 */
[----:B------:R-:W-:Y:S04]  /*1ce0*/  STS [R2.X4+0xa00], R45 ;  /* 0x000a002d02007388 */ /* 0x000fe80000004800 */
[----:B------:R-:W-:Y:S04]  /*1cf0*/  STS [R2.X4+0xc00], R51 ;  /* 0x000c003302007388 */ /* 0x000fe80000004800 */
[----:B------:R-:W-:Y:S04]  /*1d00*/  STS [R2.X4+0xe00], R41 ;  /* 0x000e002902007388 */ /* 0x000fe80000004800 */
[----:B------:R-:W-:Y:S06]  /*1d10*/  BAR.SYNC 0x0 ;  /* 0x0000000000007b1d */ /* 0x000fec0000000000 */
[----:B------:R1:W2:Y:S01]  /*1d20*/  @!P2 LDG.E.EL.128 R12, [R36.64] ;  /* 0x00000004240ca981 */ /* 0x0002a2000c2e1d00 */
[----:B------:R-:W-:Y:S01]  /*1d30*/  IADD3 R4, R5, 0x30000, RZ ;  /* 0x0003000005047810 */ /* 0x000fe20007ffe0ff */
[----:B------:R-:W-:Y:S01]  /*1d40*/  CS2R R8, SRZ ;  /* 0x0000000000087805 */ /* 0x000fe2000001ff00 */
[----:B------:R-:W-:-:S03]  /*1d50*/  CS2R R10, SRZ ;  /* 0x00000000000a7805 */ /* 0x000fc6000001ff00 */
[----:B------:R-:W-:-:S05]  /*1d60*/  IMAD.WIDE R4, R4, R57, c[0x0][0x160] ;  /* 0x0000580004047625 */ /* 0x000fca00078e0239 */
[----:B------:R3:W4:Y:S01]  /*1d70*/  @!P3 LDG.E.EL.128 R8, [R4.64] ;  /* 0x000000040408b981 */ /* 0x000722000c2e1d00 */
[----:B------:R-:W-:Y:S01]  /*1d80*/  IMAD.U32 R6, R31, 0x10000, RZ ;  /* 0x000100001f067824 */ /* 0x000fe200078e00ff */
[C---:B------:R-:W-:Y:S02]  /*1d90*/  PRMT R41, R30.reuse, 0x7632, R41 ;  /* 0x000076321e297816 */ /* 0x040fe40000000029 */
[----:B------:R-:W-:Y:S01]  /*1da0*/  PRMT R7, R29, 0x7632, R7 ;  /* 0x000076321d077816 */ /* 0x000fe20000000007 */
[----:B---3--:R-:W-:Y:S01]  /*1db0*/  IMAD.U32 R5, R30, 0x10000, RZ ;  /* 0x000100001e057824 */ /* 0x008fe200078e00ff */
[----:B------:R-:W-:Y:S02]  /*1dc0*/  SHF.L.U32 R4, R28, 0x10, RZ ;  /* 0x000000101c047819 */ /* 0x000fe400000006ff */
[----:B------:R-:W-:Y:S02]  /*1dd0*/  LOP3.LUT R6, R6, 0x80000000, RZ, 0x3c, !PT ;  /* 0x8000000006067812 */ /* 0x000fe400078e3cff */
[----:B------:R-:W-:-:S02]  /*1de0*/  LOP3.LUT R5, R5, 0x80000000, RZ, 0x3c, !PT ;  /* 0x8000000005057812 */ /* 0x000fc400078e3cff */
[----:B------:R-:W-:Y:S02]  /*1df0*/  PRMT R30, R31, 0x7632, R30 ;  /* 0x000076321f1e7816 */ /* 0x000fe4000000001e */
[----:B------:R-:W-:Y:S02]  /*1e00*/  LOP3.LUT R4, R4, 0x80000000, RZ, 0x3c, !PT ;  /* 0x8000000004047812 */ /* 0x000fe400078e3cff */
[----:B------:R-:W-:Y:S01]  /*1e10*/  PRMT R31, R28, 0x7632, R31 ;  /* 0x000076321c1f7816 */ /* 0x000fe2000000001f */
[----:B------:R-:W-:Y:S02]  /*1e20*/  IMAD.U32 R42, R29, 0x10000, RZ ;  /* 0x000100001d2a7824 */ /* 0x000fe400078e00ff */
[----:B------:R-:W-:Y:S01]  /*1e30*/  IMAD.U32 R41, R41, 0x10000, RZ ;  /* 0x0001000029297824 */ /* 0x000fe200078e00ff */
[C---:B------:R-:W-:Y:S01]  /*1e40*/  PRMT R33, R19.reuse, 0x7632, R33 ;  /* 0x0000763213217816 */ /* 0x040fe20000000021 */
[----:B------:R-:W-:Y:S01]  /*1e50*/  IMAD.U32 R34, R19, 0x10000, RZ ;  /* 0x0001000013227824 */ /* 0x000fe200078e00ff */
[C---:B------:R-:W-:Y:S01]  /*1e60*/  PRMT R19, R16.reuse, 0x7632, R19 ;  /* 0x0000763210137816 */ /* 0x040fe20000000013 */
[----:B------:R-:W-:Y:S01]  /*1e70*/  IMAD.U32 R35, R16, 0x10000, RZ ;  /* 0x0001000010237824 */ /* 0x000fe200078e00ff */
[C---:B------:R-:W-:Y:S01]  /*1e80*/  PRMT R16, R17.reuse, 0x7632, R16 ;  /* 0x0000763211107816 */ /* 0x040fe20000000010 */
[----:B-1----:R-:W-:Y:S01]  /*1e90*/  IMAD.U32 R36, R17, 0x10000, RZ ;  /* 0x0001000011247824 */ /* 0x002fe200078e00ff */
[----:B------:R-:W-:Y:S01]  /*1ea0*/  PRMT R32, R18, 0x7632, R32 ;  /* 0x0000763212207816 */ /* 0x000fe20000000020 */
[C---:B------:R-:W-:Y:S01]  /*1eb0*/  IMAD.U32 R37, R22.reuse, 0x10000, RZ ;  /* 0x0001000016257824 */ /* 0x040fe200078e00ff */
[----:B------:R-:W-:-:S02]  /*1ec0*/  PRMT R17, R22, 0x7632, R17 ;  /* 0x0000763216117816 */ /* 0x000fc40000000011 */
[C---:B------:R-:W-:Y:S02]  /*1ed0*/  PRMT R22, R23.reuse, 0x7632, R22 ;  /* 0x0000763217167816 */ /* 0x040fe40000000016 */
[----:B------:R-:W-:Y:S02]  /*1ee0*/  SHF.L.U32 R39, R23, 0x10, RZ ;  /* 0x0000001017277819 */ /* 0x000fe400000006ff */
[----:B------:R-:W-:Y:S02]  /*1ef0*/  PRMT R38, R21, 0x7632, R38 ;  /* 0x0000763215267816 */ /* 0x000fe40000000026 */
[----:B------:R-:W-:Y:S01]  /*1f00*/  PRMT R23, R20, 0x7632, R23 ;  /* 0x0000763214177816 */ /* 0x000fe20000000017 */
[----:B------:R-:W-:Y:S01]  /*1f10*/  IMAD.U32 R19, R19, 0x10000, RZ ;  /* 0x0001000013137824 */ /* 0x000fe200078e00ff */
[C---:B0-----:R-:W-:Y:S01]  /*1f20*/  PRMT R28, R27.reuse, 0x7632, R28 ;  /* 0x000076321b1c7816 */ /* 0x041fe2000000001c */
[----:B------:R-:W-:Y:S01]  /*1f30*/  IMAD.U32 R29, R27, 0x10000, RZ ;  /* 0x000100001b1d7824 */ /* 0x000fe200078e00ff */
[C---:B------:R-:W-:Y:S01]  /*1f40*/  PRMT R27, R26.reuse, 0x7632, R27 ;  /* 0x000076321a1b7816 */ /* 0x040fe2000000001b */
[----:B------:R-:W-:-:S02]  /*1f50*/  IMAD.U32 R26, R26, 0x10000, RZ ;  /* 0x000100001a1a7824 */ /* 0x000fc400078e00ff */
[----:B------:R-:W-:Y:S01]  /*1f60*/  IMAD.U32 R40, R20, 0x10000, RZ ;  /* 0x0001000014287824 */ /* 0x000fe200078e00ff */
[C---:B------:R-:W-:Y:S01]  /*1f70*/  PRMT R20, R24.reuse, 0x7632, R20 ;  /* 0x0000763218147816 */ /* 0x040fe20000000014 */
[----:B------:R-:W-:Y:S02]  /*1f80*/  IMAD.U32 R24, R24, 0x10000, RZ ;  /* 0x0001000018187824 */ /* 0x000fe400078e00ff */
[----:B------:R-:W-:Y:S01]  /*1f90*/  IMAD.U32 R33, R33, 0x10000, RZ ;  /* 0x0001000021217824 */ /* 0x000fe200078e00ff */
[----:B------:R-:W-:Y:S01]  /*1fa0*/  SHF.L.U32 R27, R27, 0x10, RZ ;  /* 0x000000101b1b7819 */ /* 0x000fe200000006ff */
[----:B------:R-:W-:Y:S01]  /*1fb0*/  IMAD.U32 R28, R28, 0x10000, RZ ;  /* 0x000100001c1c7824 */ /* 0x000fe200078e00ff */
[----:B------:R-:W-:Y:S02]  /*1fc0*/  SHF.L.U32 R18, R18, 0x10, RZ ;  /* 0x0000001012127819 */ /* 0x000fe400000006ff */
[----:B------:R-:W-:Y:S01]  /*1fd0*/  SHF.L.U32 R20, R20, 0x10, RZ ;  /* 0x0000001014147819 */ /* 0x000fe200000006ff */
[----:B------:R-:W-:Y:S01]  /*1fe0*/  IMAD.U32 R21, R21, 0x10000, RZ ;  /* 0x0001000015157824 */ /* 0x000fe200078e00ff */
[----:B--2---:R-:W-:-:S02]  /*1ff0*/  SEL R44, R14, RZ, !P2 ;  /* 0x000000ff0e2c7207 */ /* 0x004fc40005000000 */
[----:B------:R-:W-:Y:S02]  /*2000*/  SEL R46, R15, RZ, !P2 ;  /* 0x000000ff0f2e7207 */ /* 0x000fe40005000000 */
[----:B------:R-:W-:Y:S02]  /*2010*/  SEL R47, R12, RZ, !P2 ;  /* 0x000000ff0c2f7207 */ /* 0x000fe40005000000 */
[----:B------:R-:W-:Y:S01]  /*2020*/  SHF.L.U32 R12, R44, 0x10, RZ ;  /* 0x000000102c0c7819 */ /* 0x000fe200000006ff */
[C---:B------:R-:W-:Y:S01]  /*2030*/  IMAD.U32 R15, R46.reuse, 0x10000, RZ ;  /* 0x000100002e0f7824 */ /* 0x040fe200078e00ff */
[----:B------:R-:W-:Y:S01]  /*2040*/  SEL R45, R13, RZ, !P2 ;  /* 0x000000ff0d2d7207 */ /* 0x000fe20005000000 */
[----:B------:R-:W-:Y:S01]  /*2050*/  IMAD.U32 R43, R47, 0x10000, RZ ;  /* 0x000100002f2b7824 */ /* 0x000fe200078e00ff */
[----:B------:R-:W-:Y:S01]  /*2060*/  PRMT R46, R46, 0x7632, R46 ;  /* 0x000076322e2e7816 */ /* 0x000fe2000000002e */
[----:B------:R-:W-:Y:S01]  /*2070*/  FFMA R13, R5, R12, RZ ;  /* 0x0000000c050d7223 */ /* 0x000fe200000000ff */
[----:B------:R-:W-:Y:S01]  /*2080*/  FFMA R15, R6, R15, RZ ;  /* 0x0000000f060f7223 */ /* 0x000fe200000000ff */
[----:B------:R-:W-:Y:S01]  /*2090*/  FFMA R43, R4, R43, RZ ;  /* 0x0000002b042b7223 */ /* 0x000fe200000000ff */
[----:B------:R-:W-:Y:S01]  /*20a0*/  SHF.L.U32 R12, R30, 0x10, RZ ;  /* 0x000000101e0c7819 */ /* 0x000fe200000006ff */
[----:B------:R-:W-:Y:S01]  /*20b0*/  IMAD.U32 R6, R7, 0x10000, RZ ;  /* 0x0001000007067824 */ /* 0x000fe200078e00ff */
[----:B------:R-:W-:Y:S01]  /*20c0*/  PRMT R30, R45, 0x7632, R30 ;  /* 0x000076322d1e7816 */ /* 0x000fe2000000001e */
[----:B------:R-:W-:Y:S01]  /*20d0*/  IMAD.U32 R4, R31, 0x10000, RZ ;  /* 0x000100001f047824 */ /* 0x000fe200078e00ff */
[----:B------:R-:W-:-:S02]  /*20e0*/  PRMT R44, R44, 0x7632, R44 ;  /* 0x000076322c2c7816 */ /* 0x000fc4000000002c */
[----:B------:R-:W-:Y:S02]  /*20f0*/  PRMT R47, R47, 0x7632, R47 ;  /* 0x000076322f2f7816 */ /* 0x000fe4000000002f */
[----:B------:R-:W-:Y:S01]  /*2100*/  LOP3.LUT R5, R42, 0x80000000, RZ, 0x3c, !PT ;  /* 0x800000002a057812 */ /* 0x000fe200078e3cff */
[----:B------:R-:W-:Y:S01]  /*2110*/  IMAD.U32 R42, R45, 0x10000, RZ ;  /* 0x000100002d2a7824 */ /* 0x000fe200078e00ff */
[----:B------:R-:W-:Y:S01]  /*2120*/  LOP3.LUT R7, R41, 0x80000000, RZ, 0x3c, !PT ;  /* 0x8000000029077812 */ /* 0x000fe200078e3cff */
[----:B------:R-:W-:Y:S01]  /*2130*/  IMAD.U32 R41, R46, 0x10000, RZ ;  /* 0x000100002e297824 */ /* 0x000fe200078e00ff */
[----:B------:R-:W-:Y:S01]  /*2140*/  LOP3.LUT R12, R12, 0x80000000, RZ, 0x3c, !PT ;  /* 0x800000000c0c7812 */ /* 0x000fe200078e3cff */
[----:B------:R-:W-:Y:S01]  /*2150*/  IMAD.U32 R31, R30, 0x10000, RZ ;  /* 0x000100001e1f7824 */ /* 0x000fe200078e00ff */
[----:B------:R-:W-:Y:S01]  /*2160*/  LOP3.LUT R6, R6, 0x80000000, RZ, 0x3c, !PT ;  /* 0x8000000006067812 */ /* 0x000fe200078e3cff */
[----:B------:R-:W-:Y:S01]  /*2170*/  IMAD.U32 R47, R47, 0x10000, RZ ;  /* 0x000100002f2f7824 */ /* 0x000fe200078e00ff */
[----:B------:R-:W-:-:S02]  /*2180*/  LOP3.LUT R4, R4, 0x80000000, RZ, 0x3c, !PT ;  /* 0x8000000004047812 */ /* 0x000fc400078e3cff */
[----:B------:R-:W-:Y:S01]  /*2190*/  SHF.L.U32 R44, R44, 0x10, RZ ;  /* 0x000000102c2c7819 */ /* 0x000fe200000006ff */
[----:B------:R-:W-:Y:S01]  /*21a0*/  FFMA R42, R5, R42, RZ ;  /* 0x0000002a052a7223 */ /* 0x000fe200000000ff */
[----:B------:R-:W-:Y:S01]  /*21b0*/  FFMA R5, R12, R41, RZ ;  /* 0x000000290c057223 */ /* 0x000fe200000000ff */
[----:B------:R-:W-:Y:S01]  /*21c0*/  FFMA R6, R6, R31, RZ ;  /* 0x0000001f06067223 */ /* 0x000fe200000000ff */
[----:B------:R-:W-:Y:S01]  /*21d0*/  FFMA R4, R4, R47, RZ ;  /* 0x0000002f04047223 */ /* 0x000fe200000000ff */
[----:B------:R-:W-:Y:S01]  /*21e0*/  FFMA R7, R7, R44, RZ ;  /* 0x0000002c07077223 */ /* 0x000fe200000000ff */
[----:B------:R-:W-:Y:S02]  /*21f0*/  SHF.L.U32 R31, R32, 0x10, RZ ;  /* 0x00000010201f7819 */ /* 0x000fe400000006ff */
[----:B------:R-:W-:Y:S01]  /*2200*/  FSEL R32, R13, RZ, P1 ;  /* 0x000000ff0d207208 */ /* 0x000fe20000800000 */
[----:B------:R-:W-:Y:S01]  /*2210*/  IMAD.U32 R13, R22, 0x10000, RZ ;  /* 0x00010000160d7824 */ /* 0x000fe200078e00ff */
[----:B------:R-:W-:Y:S01]  /*2220*/  FSEL R22, R5, RZ, P1 ;  /* 0x000000ff05167208 */ /* 0x000fe20000800000 */
[----:B------:R-:W-:Y:S01]  /*2230*/  IMAD.U32 R12, R17, 0x10000, RZ ;  /* 0x00010000110c7824 */ /* 0x000fe200078e00ff */
[----:B------:R-:W-:Y:S01]  /*2240*/  SHF.L.U32 R17, R16, 0x10, RZ ;  /* 0x0000001010117819 */ /* 0x000fe200000006ff */
[----:B------:R-:W-:Y:S01]  /*2250*/  IMAD.U32 R16, R38, 0x10000, RZ ;  /* 0x0001000026107824 */ /* 0x000fe200078e00ff */
[----:B------:R-:W-:-:S02]  /*2260*/  FSEL R5, R6, RZ, P1 ;  /* 0x000000ff06057208 */ /* 0x000fc40000800000 */
[----:B------:R-:W-:Y:S01]  /*2270*/  FSEL R30, R15, RZ, P1 ;  /* 0x000000ff0f1e7208 */ /* 0x000fe20000800000 */
[----:B------:R-:W-:Y:S01]  /*2280*/  IMAD.U32 R15, R23, 0x10000, RZ ;  /* 0x00010000170f7824 */ /* 0x000fe200078e00ff */
[----:B------:R-:W-:Y:S02]  /*2290*/  FSEL R7, R7, RZ, P1 ;  /* 0x000000ff07077208 */ /* 0x000fe40000800000 */
[----:B------:R-:W-:Y:S02]  /*22a0*/  FSEL R4, R4, RZ, P1 ;  /* 0x000000ff04047208 */ /* 0x000fe40000800000 */
[----:B----4-:R-:W-:Y:S02]  /*22b0*/  SEL R10, R10, RZ, !P3 ;  /* 0x000000ff0a0a7207 */ /* 0x010fe40005800000 */
[----:B------:R-:W-:Y:S01]  /*22c0*/  SEL R11, R11, RZ, !P3 ;  /* 0x000000ff0b0b7207 */ /* 0x000fe20005800000 */
[----:B------:R-:W-:Y:S01]  /*22d0*/  FFMA R16, R16, R17, R5 ;  /* 0x0000001110107223 */ /* 0x000fe20000000005 */
[----:B------:R-:W-:Y:S01]  /*22e0*/  FFMA R12, R12, R31, R7 ;  /* 0x0000001f0c0c7223 */ /* 0x000fe20000000007 */
[----:B------:R-:W-:Y:S01]  /*22f0*/  FFMA R15, R15, R19, R4 ;  /* 0x000000130f0f7223 */ /* 0x000fe20000000004 */
[----:B------:R-:W-:Y:S01]  /*2300*/  SEL R17, R8, RZ, !P3 ;  /* 0x000000ff08117207 */ /* 0x000fe20005800000 */
[C---:B------:R-:W-:Y:S01]  /*2310*/  IMAD.U32 R7, R10.reuse, 0x10000, RZ ;  /* 0x000100000a077824 */ /* 0x040fe200078e00ff */
[----:B------:R-:W-:Y:S01]  /*2320*/  SHF.L.U32 R4, R11, 0x10, RZ ;  /* 0x000000100b047819 */ /* 0x000fe200000006ff */
[----:B------:R-:W-:Y:S01]  /*2330*/  FFMA R34, R39, R34, R30 ;  /* 0x0000002227227223 */ /* 0x000fe2000000001e */
[----:B------:R-:W-:Y:S01]  /*2340*/  SEL R19, R9, RZ, !P3 ;  /* 0x000000ff09137207 */ /* 0x000fe20005800000 */
[----:B------:R-:W-:Y:S01]  /*2350*/  IMAD.U32 R9, R17, 0x10000, RZ ;  /* 0x0001000011097824 */ /* 0x000fe200078e00ff */
[----:B------:R-:W-:Y:S01]  /*2360*/  PRMT R11, R11, 0x7632, R11 ;  /* 0x000076320b0b7816 */ /* 0x000fe2000000000b */
[----:B------:R-:W-:Y:S01]  /*2370*/  FMUL R29, R29, R4 ;  /* 0x000000041d1d7220 */ /* 0x000fe20000400000 */
[----:B------:R-:W-:Y:S01]  /*2380*/  PRMT R10, R10, 0x7632, R10 ;  /* 0x000076320a0a7816 */ /* 0x000fe2000000000a */
[----:B------:R-:W-:-:S02]  /*2390*/  FMUL R30, R26, R7 ;  /* 0x000000071a1e7220 */ /* 0x000fc40000400000 */
[----:B------:R-:W0:Y:S01]  /*23a0*/  LDS.128 R4, [R53+0x10] ;  /* 0x0000100035047984 */ /* 0x000e220000000c00 */
[----:B------:R-:W-:Y:S01]  /*23b0*/  IMAD.U32 R23, R11, 0x10000, RZ ;  /* 0x000100000b177824 */ /* 0x000fe200078e00ff */
[----:B------:R-:W-:Y:S01]  /*23c0*/  FMUL R24, R24, R9 ;  /* 0x0000000918187220 */ /* 0x000fe20000400000 */
[----:B------:R-:W-:Y:S02]  /*23d0*/  IMAD.U32 R26, R10, 0x10000, RZ ;  /* 0x000100000a1a7824 */ /* 0x000fe400078e00ff */
[----:B------:R-:W1:Y:S01]  /*23e0*/  LDS.128 R8, [R53] ;  /* 0x0000000035087984 */ /* 0x000e620000000c00 */
[----:B------:R-:W-:Y:S01]  /*23f0*/  FFMA R13, R13, R33, R22 ;  /* 0x000000210d0d7223 */ /* 0x000fe20000000016 */
[----:B------:R-:W-:Y:S01]  /*2400*/  IMAD.U32 R22, R19, 0x10000, RZ ;  /* 0x0001000013167824 */ /* 0x000fe200078e00ff */
[----:B------:R-:W-:Y:S02]  /*2410*/  PRMT R14, R25, 0x7632, R14 ;  /* 0x00007632190e7816 */ /* 0x000fe4000000000e */
[----:B------:R-:W-:-:S02]  /*2420*/  PRMT R17, R17, 0x7632, R17 ;  /* 0x0000763211117816 */ /* 0x000fc40000000011 */
[----:B------:R-:W-:Y:S01]  /*2430*/  PRMT R19, R19, 0x7632, R19 ;  /* 0x0000763213137816 */ /* 0x000fe20000000013 */
[----:B------:R-:W-:Y:S01]  /*2440*/  IMAD.U32 R25, R25, 0x10000, RZ ;  /* 0x0001000019197824 */ /* 0x000fe200078e00ff */
[----:B------:R-:W-:Y:S01]  /*2450*/  FMUL R26, R27, R26 ;  /* 0x0000001a1b1a7220 */ /* 0x000fe20000400000 */
[----:B------:R-:W-:Y:S02]  /*2460*/  IMAD.U32 R14, R14, 0x10000, RZ ;  /* 0x000100000e0e7824 */ /* 0x000fe400078e00ff */
[----:B------:R-:W-:Y:S02]  /*2470*/  IMAD.U32 R17, R17, 0x10000, RZ ;  /* 0x0001000011117824 */ /* 0x000fe400078e00ff */
[----:B------:R-:W-:Y:S01]  /*2480*/  IMAD.U32 R19, R19, 0x10000, RZ ;  /* 0x0001000013137824 */ /* 0x000fe200078e00ff */
[----:B------:R-:W-:Y:S01]  /*2490*/  FMUL R22, R25, R22 ;  /* 0x0000001619167220 */ /* 0x000fe20000400000 */
[----:B------:R-:W-:Y:S01]  /*24a0*/  FSEL R25, R30, RZ, !P3 ;  /* 0x000000ff1e197208 */ /* 0x000fe20005800000 */
[----:B------:R-:W-:Y:S01]  /*24b0*/  FFMA R18, R37, R18, R32 ;  /* 0x0000001225127223 */ /* 0x000fe20000000020 */
[----:B------:R-:W-:Y:S01]  /*24c0*/  FMUL R23, R28, R23 ;  /* 0x000000171c177220 */ /* 0x000fe20000400000 */
[----:B------:R-:W-:Y:S01]  /*24d0*/  FMUL R17, R20, R17 ;  /* 0x0000001114117220 */ /* 0x000fe20000400000 */
[----:B------:R-:W-:Y:S01]  /*24e0*/  FMUL R14, R14, R19 ;  /* 0x000000130e0e7220 */ /* 0x000fe20000400000 */
[----:B------:R-:W-:-:S02]  /*24f0*/  FSEL R42, R42, RZ, P1 ;  /* 0x000000ff2a2a7208 */ /* 0x000fc40000800000 */
[----:B------:R-:W-:Y:S02]  /*2500*/  FSEL R19, R26, RZ, !P3 ;  /* 0x000000ff1a137208 */ /* 0x000fe40005800000 */
[----:B------:R-:W-:Y:S01]  /*2510*/  FSEL R43, R43, RZ, P1 ;  /* 0x000000ff2b2b7208 */ /* 0x000fe20000800000 */
[----:B------:R-:W-:Y:S01]  /*2520*/  FADD R25, R18, R25 ;  /* 0x0000001912197221 */ /* 0x000fe20000000000 */
[----:B------:R-:W-:Y:S01]  /*2530*/  FSEL R22, R22, RZ, !P3 ;  /* 0x000000ff16167208 */ /* 0x000fe20005800000 */
[----:B------:R-:W-:Y:S01]  /*2540*/  FFMA R21, R21, R36, R42 ;  /* 0x0000002415157223 */ /* 0x000fe2000000002a */
[----:B------:R-:W-:Y:S01]  /*2550*/  FSEL R18, R23, RZ, !P3 ;  /* 0x000000ff17127208 */ /* 0x000fe20005800000 */
[----:B------:R-:W-:Y:S01]  /*2560*/  FADD R12, R12, R19 ;  /* 0x000000130c0c7221 */ /* 0x000fe20000000000 */
[----:B------:R-:W-:Y:S01]  /*2570*/  FSEL R20, R17, RZ, !P3 ;  /* 0x000000ff11147208 */ /* 0x000fe20005800000 */
[----:B------:R-:W-:Y:S01]  /*2580*/  FFMA R35, R40, R35, R43 ;  /* 0x0000002328237223 */ /* 0x000fe2000000002b */
[----:B------:R-:W-:-:S02]  /*2590*/  FSEL R29, R29, RZ, !P3 ;  /* 0x000000ff1d1d7208 */ /* 0x000fc40005800000 */
[----:B------:R-:W-:Y:S02]  /*25a0*/  FSEL R24, R24, RZ, !P3 ;  /* 0x000000ff18187208 */ /* 0x000fe40005800000 */
[----:B------:R-:W-:Y:S01]  /*25b0*/  FSEL R17, R14, RZ, !P3 ;  /* 0x000000ff0e117208 */ /* 0x000fe20005800000 */
[----:B------:R-:W-:Y:S01]  /*25c0*/  FADD R21, R21, R22 ;  /* 0x0000001615157221 */ /* 0x000fe20000000000 */
[----:B------:R-:W-:Y:S01]  /*25d0*/  FADD R13, R13, R18 ;  /* 0x000000120d0d7221 */ /* 0x000fe20000000000 */
[----:B------:R-:W-:Y:S01]  /*25e0*/  FADD R12, RZ, R12 ;  /* 0x0000000cff0c7221 */ /* 0x000fe20000000000 */
[----:B------:R-:W-:Y:S01]  /*25f0*/  FADD R29, R34, R29 ;  /* 0x0000001d221d7221 */ /* 0x000fe20000000000 */
[----:B------:R-:W-:Y:S01]  /*2600*/  FADD R24, R35, R24 ;  /* 0x0000001823187221 */ /* 0x000fe20000000000 */
[----:B------:R-:W-:Y:S01]  /*2610*/  FADD R15, R15, R20 ;  /* 0x000000140f0f7221 */ /* 0x000fe20000000000 */
[----:B------:R-:W-:Y:S01]  /*2620*/  FADD R16, R16, R17 ;  /* 0x0000001110107221 */ /* 0x000fe20000000000 */
[----:B------:R-:W-:Y:S01]  /*2630*/  FADD R14, RZ, R13 ;  /* 0x0000000dff0e7221 */ /* 0x000fe20000000000 */
[----:B0-----:R-:W-:Y:S01]  /*2640*/  FADD R5, R5, R12 ;  /* 0x0000000c05057221 */ /* 0x001fe20000000000 */
[----:B------:R-:W-:Y:S01]  /*2650*/  FADD R21, RZ, R21 ;  /* 0x00000015ff157221 */ /* 0x000fe20000000000 */
[----:B------:R-:W-:Y:S01]  /*2660*/  FADD R29, RZ, R29 ;  /* 0x0000001dff1d7221 */ /* 0x000fe20000000000 */
[----:B------:R-:W-:Y:S01]  /*2670*/  FADD R25, RZ, R25 ;  /* 0x00000019ff197221 */ /* 0x000fe20000000000 */
[----:B------:R-:W-:Y:S01]  /*2680*/  FADD R13, RZ, R24 ;  /* 0x00000018ff0d7221 */ /* 0x000fe20000000000 */
[----:B------:R-:W-:Y:S01]  /*2690*/  FADD R12, RZ, R15 ;  /* 0x0000000fff0c7221 */ /* 0x000fe20000000000 */
[----:B------:R-:W-:Y:S01]  /*26a0*/  FADD R16, RZ, R16 ;  /* 0x00000010ff107221 */ /* 0x000fe20000000000 */
[----:B-1----:R-:W-:Y:S01]  /*26b0*/  FADD R22, R10, R21 ;  /* 0x000000150a167221 */ /* 0x002fe20000000000 */
[----:B------:R-:W-:Y:S01]  /*26c0*/  FADD R6, R6, R29 ;  /* 0x0000001d06067221 */ /* 0x000fe20000000000 */
[----:B------:R-:W-:Y:S01]  /*26d0*/  FADD R4, R4, R25 ;  /* 0x0000001904047221 */ /* 0x000fe20000000000 */
[----:B------:R-:W-:Y:S01]  /*26e0*/  FADD R7, R7, R14 ;  /* 0x0000000e07077221 */ /* 0x000fe20000000000 */
[----:B------:R-:W-:Y:S01]  /*26f0*/  FADD R20, R8, R13 ;  /* 0x0000000d08147221 */ /* 0x000fe20000000000 */
[----:B------:R-:W-:Y:S01]  /*2700*/  FADD R21, R9, R12 ;  /* 0x0000000c09157221 */ /* 0x000fe20000000000 */
[----:B------:R-:W-:Y:S01]  /*2710*/  FADD R23, R11, R16 ;  /* 0x000000100b177221 */ /* 0x000fe20000000000 */
[----:B------:R-:W-:Y:S06]  /*2720*/  BAR.SYNC 0x0 ;  /* 0x0000000000007b1d */ /* 0x000fec0000000000 */
[----:B------:R-:W-:Y:S01]  /*2730*/  STS.128 [R53+0x10], R4 ;  /* 0x0000100435007388 */ /* 0x000fe20000000c00 */
[----:B------:R-:W-:-:S03]  /*2740*/  SHF.L.U32 R12, R2, 0x2, RZ ;  /* 0x00000002020c7819 */ /* 0x000fc600000006ff */
[----:B------:R-:W-:Y:S04]  /*2750*/  STS.128 [R53], R20 ;  /* 0x0000001435007388 */ /* 0x000fe80000000c00 */
[----:B------:R-:W-:Y:S06]  /*2760*/  BAR.SYNC 0x0 ;  /* 0x0000000000007b1d */ /* 0x000fec0000000000 */
[----:B------:R-:W0:Y:S01]  /*2770*/  LDS.128 R8, [R2.X16] ;  /* 0x0000000002087984 */ /* 0x000e22000000cc00 */
[----:B------:R-:W-:-:S05]  /*2780*/  IMAD.IADD R12, R12, 0x1, R3 ;  /* 0x000000010c0c7824 */ /* 0x000fca00078e0203 */
[----:B------:R-:W-:-:S04]  /*2790*/  SHF.R.S32.HI R3, RZ, 0x1f, R12 ;  /* 0x0000001fff037819 */ /* 0x000fc8000001140c */
[----:B------:R-:W-:-:S04]  /*27a0*/  LEA.HI R13, R3, R12, RZ, 0x9 ;  /* 0x0000000c030d7211 */ /* 0x000fc800078f48ff */
[C---:B------:R-:W-:Y:S01]  /*27b0*/  LOP3.LUT R15, R13.reuse, 0xfffffe00, RZ, 0xc0, !PT ;  /* 0xfffffe000d0f7812 */ /* 0x040fe200078ec0ff */
[----:B------:R-:W-:-:S04]  /*27c0*/  IMAD.SHL.U32 R13, R13, 0x100, RZ ;  /* 0x000001000d0d7824 */ /* 0x000fc800078e00ff */
[----:B------:R-:W-:Y:S01]  /*27d0*/  IMAD.IADD R15, R12, 0x1, -R15 ;  /* 0x000000010c0f7824 */ /* 0x000fe200078e0a0f */
[----:B------:R-:W-:-:S04]  /*27e0*/  LOP3.LUT R4, R13, 0xfffe0000, RZ, 0xc0, !PT ;  /* 0xfffe00000d047812 */ /* 0x000fc800078ec0ff */
[----:B------:R-:W-:Y:S01]  /*27f0*/  LEA R15, R0, R15, 0x9 ;  /* 0x0000000f000f7211 */ /* 0x000fe200078e48ff */
[----:B------:R-:W-:-:S04]  /*2800*/  IMAD.MOV.U32 R7, RZ, RZ, 0x4 ;  /* 0x00000004ff077424 */ /* 0x000fc800078e00ff */
[----:B------:R-:W-:-:S04]  /*2810*/  IMAD.IADD R4, R15, 0x1, R4 ;  /* 0x000000010f047824 */ /* 0x000fc800078e0204 */
[----:B------:R-:W-:-:S05]  /*2820*/  IMAD.WIDE R4, R4, R7, c[0x0][0x178] ;  /* 0x00005e0004047625 */ /* 0x000fca00078e0207 */
[----:B0-----:R0:W-:Y:S01]  /*2830*/  @!P4 STG.E.128 [R4.64], R8 ;  /* 0x000000080400c986 */ /* 0x0011e2000c101d04 */
[----:B------:R-:W-:Y:S05]  /*2840*/  @P4 EXIT ;  /* 0x000000000000494d */ /* 0x000fea0003800000 */
[----:B0-----:R-:W0:Y:S01]  /*2850*/  LDS.128 R8, [R2.X16+0x800] ;  /* 0x0008000002087984 */ /* 0x001e22000000cc00 */
[----:B------:R-:W-:-:S04]  /*2860*/  IADD3 R12, R12, 0x200, RZ ;  /* 0x000002000c0c7810 */ /* 0x000fc80007ffe0ff */
        /* <DEDUP_REMOVED lines=8> */
[----:B0-----:R-:W-:Y:S01]  /*28f0*/  STG.E.128 [R4.64], R8 ;  /* 0x0000000804007986 */ /* 0x001fe2000c101d04 */
[----:B------:R-:W-:Y:S05]  /*2900*/  EXIT ;  /* 0x000000000000794d */ /* 0x000fea0003800000 */
.L_x_0:
[----:B------:R-:W-:-:S00]  /*2910*/  BRA `(.L_x_0) ;  /* 0xfffffff000007947 */ /* 0x000fc0000383ffff */
[----:B------:R-:W-:-:S00]  /*2920*/  NOP ;  /* 0x0000000000007918 */ /* 0x000fc00000000000 */
        /* <DEDUP_REMOVED lines=13> */
.L_x_1:


//--------------------- .nv.shared.triton__0d1d2d3d4de5de --------------------------
	.section	.nv.shared.triton__0d1d2d3d4de5de,"aw",@nobits
	.align	16
